def matmul_kernel(
    a_ptr,
    b_ptr,
    c_ptr,
    M,
    N,
    K,
    stride_am,
    stride_ak,
    stride_bk,
    stride_bn,
    stride_cm,
    stride_cn,
    BLOCK_M: tl.constexpr,
    BLOCK_N: tl.constexpr,
    BLOCK_K: tl.constexpr,
    GROUP_M: tl.constexpr,
):
    pid = tl.program_id(axis=0)
    num_pid_m = tl.cdiv(M, BLOCK_M)
    num_pid_n = tl.cdiv(N, BLOCK_N)
    num_pid_in_group = GROUP_M * num_pid_n
    group_id = pid // num_pid_in_group
    first_pid_m = group_id * GROUP_M
    group_size_m = min(num_pid_m - first_pid_m, GROUP_M)
    pid_m = first_pid_m + ((pid % num_pid_in_group) % group_size_m)
    pid_n = (pid % num_pid_in_group) // group_size_m

    offs_am = (pid_m * BLOCK_M + tl.arange(0, BLOCK_M)) % M
    offs_bn = (pid_n * BLOCK_N + tl.arange(0, BLOCK_N)) % N
    offs_k = tl.arange(0, BLOCK_K)
    a_ptrs = a_ptr + offs_am[:, None] * stride_am + offs_k[None, :] * stride_ak
    b_ptrs = b_ptr + offs_k[:, None] * stride_bk + offs_bn[None, :] * stride_bn

    acc = tl.zeros((BLOCK_M, BLOCK_N), dtype=tl.float32)
    for kk in range(0, tl.cdiv(K, BLOCK_K)):
        a = tl.load(a_ptrs, mask=offs_k[None, :] < K - kk * BLOCK_K, other=0.0)
        b = tl.load(b_ptrs, mask=offs_k[:, None] < K - kk * BLOCK_K, other=0.0)
        acc = tl.dot(a, b, acc)
        a_ptrs += BLOCK_K * stride_ak
        b_ptrs += BLOCK_K * stride_bk

    c = acc.to(c_ptr.dtype.element_ty)
    offs_cm = pid_m * BLOCK_M + tl.arange(0, BLOCK_M)
    offs_cn = pid_n * BLOCK_N + tl.arange(0, BLOCK_N)
    c_ptrs = c_ptr + offs_cm[:, None] * stride_cm + offs_cn[None, :] * stride_cn
    mask = (offs_cm[:, None] < M) & (offs_cn[None, :] < N)
    tl.store(c_ptrs, c, mask=mask)

# config = {"BLOCK_K": 32, "BLOCK_M": 256, "BLOCK_N": 16, "GROUP_M": 8, "arch": "sm_90", "dtype": "bf16", "num_ctas": 1, "num_stages": 2, "num_warps": 2}
# arch = sm_90


// ===== COMPILED SASS (sm_90a) =====

	.target	sm_90a

	.elftype	@"ET_EXEC"


//--------------------- .note.nv.tkinfo           --------------------------
	.section	.note.nv.tkinfo,"",@"SHT_NOTE"
	.sectionflags	@"SHF_NOTE_NV_TKINFO"
	.tkinfo
        /*0018*/ 	.word	0x00000002
        /*0030*/ 	.string	""
        /*0030*/ 	.string	"ptxas"
        /*0030*/ 	.string	"Cuda compilation tools, release 13.0, V13.0.88"
        /*0030*/ 	.string	"Build cuda_13.0.r13.0/compiler.36424714_0"
        /*0030*/ 	.string	"-v  -suppress-debug-info  -lineinfo  -arch sm_90a "



//--------------------- .note.nv.cuinfo           --------------------------
	.section	.note.nv.cuinfo,"",@"SHT_NOTE"
	.sectionflags	@"SHF_NOTE_NV_CUINFO"
        /*0018*/ 	.short	0x0002
        /*001a*/ 	.short	0x005a
        /*001c*/ 	.short	0x0082
	.zero		2


//--------------------- .nv.info                  --------------------------
	.section	.nv.info,"",@"SHT_CUDA_INFO"
	.align	4


	//----- nvinfo : EIATTR_REGCOUNT
	.align		4
        /*0000*/ 	.byte	0x04, 0x2f
        /*0002*/ 	.short	(.L_1 - .L_0)
	.align		4
.L_0:
        /*0004*/ 	.word	index@(matmul_kernel)
        /*0008*/ 	.word	0x00000020


	//----- nvinfo : EIATTR_FRAME_SIZE
	.align		4
.L_1:
        /*000c*/ 	.byte	0x04, 0x11
        /*000e*/ 	.short	(.L_3 - .L_2)
	.align		4
.L_2:
        /*0010*/ 	.word	index@(matmul_kernel)
        /*0014*/ 	.word	0x00000b28


	//----- nvinfo : EIATTR_MIN_STACK_SIZE
	.align		4
.L_3:
        /*0018*/ 	.byte	0x04, 0x12
        /*001a*/ 	.short	(.L_5 - .L_4)
	.align		4
.L_4:
        /*001c*/ 	.word	index@(matmul_kernel)
        /*0020*/ 	.word	0x00000b28
.L_5:


//--------------------- .nv.compat                --------------------------
	.section	.nv.compat,"",@"SHT_CUDA_COMPAT_INFO"
	.align	4
        /*0000*/ 	.byte	0x02, 0x09, 0x01, 0x00, 0x02, 0x02, 0x01, 0x00, 0x02, 0x05, 0x05, 0x00, 0x03, 0x07, 0x01, 0x01
        /*0010*/ 	.byte	0x02, 0x03, 0x00, 0x00, 0x02, 0x06, 0x01, 0x00, 0x04, 0x0b, 0x08, 0x00, 0x00, 0x00, 0x00, 0x00
        /*0020*/ 	.byte	0x00, 0x00, 0x00, 0x00


//--------------------- .nv.info.matmul_kernel    --------------------------
	.section	.nv.info.matmul_kernel,"",@"SHT_CUDA_INFO"
	.sectionflags	@""
	.align	4


	//----- nvinfo : EIATTR_CUDA_API_VERSION
	.align		4
        /*0000*/ 	.byte	0x04, 0x37
        /*0002*/ 	.short	(.L_7 - .L_6)
.L_6:
        /*0004*/ 	.word	0x00000082


	//----- nvinfo : EIATTR_KPARAM_INFO
	.align		4
.L_7:
        /*0008*/ 	.byte	0x04, 0x17
        /*000a*/ 	.short	(.L_9 - .L_8)
.L_8:
        /*000c*/ 	.word	0x00000000
        /*0010*/ 	.short	0x000d
        /*0012*/ 	.short	0x0048
        /*0014*/ 	.byte	0x00, 0xf4, 0x21, 0x00


	//----- nvinfo : EIATTR_KPARAM_INFO
	.align		4
.L_9:
        /*0018*/ 	.byte	0x04, 0x17
        /*001a*/ 	.short	(.L_11 - .L_10)
.L_10:
        /*001c*/ 	.word	0x00000000
        /*0020*/ 	.short	0x000c
        /*0022*/ 	.short	0x0040
        /*0024*/ 	.byte	0x00, 0xf4, 0x21, 0x00


	//----- nvinfo : EIATTR_KPARAM_INFO
	.align		4
.L_11:
        /*0028*/ 	.byte	0x04, 0x17
        /*002a*/ 	.short	(.L_13 - .L_12)
.L_12:
        /*002c*/ 	.word	0x00000000
        /*0030*/ 	.short	0x000b
        /*0032*/ 	.short	0x0038
        /*0034*/ 	.byte	0x00, 0xf0, 0x11, 0x00


	//----- nvinfo : EIATTR_KPARAM_INFO
	.align		4
.L_13:
        /*0038*/ 	.byte	0x04, 0x17
        /*003a*/ 	.short	(.L_15 - .L_14)
.L_14:
        /*003c*/ 	.word	0x00000000
        /*0040*/ 	.short	0x000a
        /*0042*/ 	.short	0x0034
        /*0044*/ 	.byte	0x00, 0xf0, 0x11, 0x00


	//----- nvinfo : EIATTR_KPARAM_INFO
	.align		4
.L_15:
        /*0048*/ 	.byte	0x04, 0x17
        /*004a*/ 	.short	(.L_17 - .L_16)
.L_16:
        /*004c*/ 	.word	0x00000000
        /*0050*/ 	.short	0x0009
        /*0052*/ 	.short	0x0030
        /*0054*/ 	.byte	0x00, 0xf0, 0x11, 0x00


	//----- nvinfo : EIATTR_KPARAM_INFO
	.align		4
.L_17:
        /*0058*/ 	.byte	0x04, 0x17
        /*005a*/ 	.short	(.L_19 - .L_18)
.L_18:
        /*005c*/ 	.word	0x00000000
        /*0060*/ 	.short	0x0008
        /*0062*/ 	.short	0x002c
        /*0064*/ 	.byte	0x00, 0xf0, 0x11, 0x00


	//----- nvinfo : EIATTR_KPARAM_INFO
	.align		4
.L_19:
        /*0068*/ 	.byte	0x04, 0x17
        /*006a*/ 	.short	(.L_21 - .L_20)
.L_20:
        /*006c*/ 	.word	0x00000000
        /*0070*/ 	.short	0x0007
        /*0072*/ 	.short	0x0028
        /*0074*/ 	.byte	0x00, 0xf0, 0x11, 0x00


	//----- nvinfo : EIATTR_KPARAM_INFO
	.align		4
.L_21:
        /*0078*/ 	.byte	0x04, 0x17
        /*007a*/ 	.short	(.L_23 - .L_22)
.L_22:
        /*007c*/ 	.word	0x00000000
        /*0080*/ 	.short	0x0006
        /*0082*/ 	.short	0x0024
        /*0084*/ 	.byte	0x00, 0xf0, 0x11, 0x00


	//----- nvinfo : EIATTR_KPARAM_INFO
	.align		4
.L_23:
        /*0088*/ 	.byte	0x04, 0x17
        /*008a*/ 	.short	(.L_25 - .L_24)
.L_24:
        /*008c*/ 	.word	0x00000000
        /*0090*/ 	.short	0x0005
        /*0092*/ 	.short	0x0020
        /*0094*/ 	.byte	0x00, 0xf0, 0x11, 0x00


	//----- nvinfo : EIATTR_KPARAM_INFO
	.align		4
.L_25:
        /*0098*/ 	.byte	0x04, 0x17
        /*009a*/ 	.short	(.L_27 - .L_26)
.L_26:
        /*009c*/ 	.word	0x00000000
        /*00a0*/ 	.short	0x0004
        /*00a2*/ 	.short	0x001c
        /*00a4*/ 	.byte	0x00, 0xf0, 0x11, 0x00


	//----- nvinfo : EIATTR_KPARAM_INFO
	.align		4
.L_27:
        /*00a8*/ 	.byte	0x04, 0x17
        /*00aa*/ 	.short	(.L_29 - .L_28)
.L_28:
        /*00ac*/ 	.word	0x00000000
        /*00b0*/ 	.short	0x0003
        /*00b2*/ 	.short	0x0018
        /*00b4*/ 	.byte	0x00, 0xf0, 0x11, 0x00


	//----- nvinfo : EIATTR_KPARAM_INFO
	.align		4
.L_29:
        /*00b8*/ 	.byte	0x04, 0x17
        /*00ba*/ 	.short	(.L_31 - .L_30)
.L_30:
        /*00bc*/ 	.word	0x00000000
        /*00c0*/ 	.short	0x0002
        /*00c2*/ 	.short	0x0010
        /*00c4*/ 	.byte	0x00, 0xf4, 0x21, 0x00


	//----- nvinfo : EIATTR_KPARAM_INFO
	.align		4
.L_31:
        /*00c8*/ 	.byte	0x04, 0x17
        /*00ca*/ 	.short	(.L_33 - .L_32)
.L_32:
        /*00cc*/ 	.word	0x00000000
        /*00d0*/ 	.short	0x0001
        /*00d2*/ 	.short	0x0008
        /*00d4*/ 	.byte	0x00, 0xf4, 0x21, 0x00


	//----- nvinfo : EIATTR_KPARAM_INFO
	.align		4
.L_33:
        /*00d8*/ 	.byte	0x04, 0x17
        /*00da*/ 	.short	(.L_35 - .L_34)
.L_34:
        /*00dc*/ 	.word	0x00000000
        /*00e0*/ 	.short	0x0000
        /*00e2*/ 	.short	0x0000
        /*00e4*/ 	.byte	0x00, 0xf4, 0x21, 0x00


	//----- nvinfo : EIATTR_SPARSE_MMA_MASK
	.align		4
.L_35:
        /*00e8*/ 	.byte	0x03, 0x50
        /*00ea*/ 	.short	0x0000


	//----- nvinfo : EIATTR_MAXREG_COUNT
	.align		4
        /*00ec*/ 	.byte	0x03, 0x1b
        /*00ee*/ 	.short	0x00ff


	//----- nvinfo : EIATTR_NUM_BARRIERS
	.align		4
        /*00f0*/ 	.byte	0x02, 0x4c
        /*00f2*/ 	.byte	0x01
	.zero		1


	//----- nvinfo : EIATTR_ANNOTATIONS
	.align		4
        /*00f4*/ 	.byte	0x04, 0x55
        /*00f6*/ 	.short	(.L_37 - .L_36)


	//   ....[0]....
.L_36:
        /*00f8*/ 	.word	0x00000001
        /*00fc*/ 	.byte	0xd0, 0x00, 0x00, 0x00, 0x01, 0x00, 0x00, 0x00, 0xd0, 0x05, 0x00, 0x00, 0x01, 0x00, 0x00, 0x00
        /* <DEDUP_REMOVED lines=649> */
        /*299c*/ 	.byte	0xa0, 0xc3, 0x00, 0x00


	//----- nvinfo : EIATTR_MERCURY_ISA_VERSION
	.align		4
.L_37:
        /*29a0*/ 	.byte	0x03, 0x5f
        /*29a2*/ 	.short	0x0101


	//----- nvinfo : EIATTR_EXIT_INSTR_OFFSETS
	.align		4
        /*29a4*/ 	.byte	0x04, 0x1c
        /*29a6*/ 	.short	(.L_39 - .L_38)


	//   ....[0]....
.L_38:
        /*29a8*/ 	.word	0x0000c4c0


	//   ....[1]....
        /*29ac*/ 	.word	0x0000c4f0


	//----- nvinfo : EIATTR_REQNTID
	.align		4
.L_39:
        /*29b0*/ 	.byte	0x04, 0x10
        /*29b2*/ 	.short	(.L_41 - .L_40)
.L_40:
        /*29b4*/ 	.word	0x00000040
        /*29b8*/ 	.word	0x00000001
        /*29bc*/ 	.word	0x00000001


	//----- nvinfo : EIATTR_CBANK_PARAM_SIZE
	.align		4
.L_41:
        /*29c0*/ 	.byte	0x03, 0x19
        /*29c2*/ 	.short	0x0050


	//----- nvinfo : EIATTR_PARAM_CBANK
	.align		4
        /*29c4*/ 	.byte	0x04, 0x0a
        /*29c6*/ 	.short	(.L_43 - .L_42)
	.align		4
.L_42:
        /*29c8*/ 	.word	index@(.nv.constant0.matmul_kernel)
        /*29cc*/ 	.short	0x0210
        /*29ce*/ 	.short	0x0050


	//----- nvinfo : EIATTR_SW_WAR
	.align		4
.L_43:
        /*29d0*/ 	.byte	0x04, 0x36
        /*29d2*/ 	.short	(.L_45 - .L_44)
.L_44:
        /*29d4*/ 	.word	0x00000008
.L_45:


//--------------------- .nv.callgraph             --------------------------
	.section	.nv.callgraph,"",@"SHT_CUDA_CALLGRAPH"
	.align	4
	.sectionentsize	8
	.align		4
        /*0000*/ 	.word	0x00000000
	.align		4
        /*0004*/ 	.word	0xffffffff
	.align		4
        /*0008*/ 	.word	0x00000000
	.align		4
        /*000c*/ 	.word	0xfffffffe
	.align		4
        /*0010*/ 	.word	0x00000000
	.align		4
        /*0014*/ 	.word	0xfffffffd
	.align		4
        /*0018*/ 	.word	0x00000000
	.align		4
        /*001c*/ 	.word	0xfffffffc


//--------------------- .text.matmul_kernel       --------------------------
	.section	.text.matmul_kernel,"ax",@progbits
	.align	128
        .global         matmul_kernel
        .type           matmul_kernel,@function
        .size           matmul_kernel,(.L_x_3 - matmul_kernel)
        .other          matmul_kernel,@"STO_CUDA_ENTRY STV_DEFAULT"
matmul_kernel:
.text.matmul_kernel:
[----:B------:R-:W0:Y:S08]  /*0000*/  LDC R1, c[0x0][0x28] ;  /* 0x00000a00ff017b82 */ /* 0x000e300000000800 */
[----:B------:R-:W1:Y:S01]  /*0010*/  LDC.64 R2, c[0x0][0x228] ;  /* 0x00008a00ff027b82 */ /* 0x000e620000000a00 */
[----:B------:R-:W2:Y:S01]  /*0020*/  S2R R29, SR_TID.X ;  /* 0x00000000001d7919 */ /* 0x000ea20000002100 */
[----:B0-----:R-:W-:Y:S01]  /*0030*/  VIADD R1, R1, 0xfffff4d8 ;  /* 0xfffff4d801017836 */ /* 0x001fe20000000000 */
[----:B------:R-:W-:-:S02]  /*0040*/  CS2R R24, SRZ ;  /* 0x0000000000187805 */ /* 0x000fc4000001ff00 */
[----:B------:R-:W-:Y:S02]  /*0050*/  CS2R R26, SRZ ;  /* 0x00000000001a7805 */ /* 0x000fe4000001ff00 */
[----:B------:R-:W-:Y:S02]  /*0060*/  CS2R R20, SRZ ;  /* 0x0000000000147805 */ /* 0x000fe4000001ff00 */
[----:B------:R-:W-:Y:S02]  /*0070*/  CS2R R22, SRZ ;  /* 0x0000000000167805 */ /* 0x000fe4000001ff00 */
[----:B------:R-:W-:Y:S01]  /*0080*/  CS2R R16, SRZ ;  /* 0x0000000000107805 */ /* 0x000fe2000001ff00 */
[----:B------:R-:W0:Y:S01]  /*0090*/  LDC R28, c[0x0][0x230] ;  /* 0x00008c00ff1c7b82 */ /* 0x000e220000000800 */
[----:B------:R-:W-:Y:S02]  /*00a0*/  CS2R R18, SRZ ;  /* 0x0000000000127805 */ /* 0x000fe4000001ff00 */
[----:B------:R-:W-:Y:S01]  /*00b0*/  CS2R R14, SRZ ;  /* 0x00000000000e7805 */ /* 0x000fe2000001ff00 */
[----:B-1----:R-:W-:Y:S01]  /*00c0*/  VIADD R0, R3, 0xf ;  /* 0x0000000f03007836 */ /* 0x002fe20000000000 */
[----:B------:R1:W-:Y:S04]  /*00d0*/  STL [R1+0x714], R3 ;  /* 0x0007140301007387 */ /* 0x0003e80000100800 */
[----:B------:R-:W-:Y:S01]  /*00e0*/  SHF.R.S32.HI R5, RZ, 0x1f, R0 ;  /* 0x0000001fff057819 */ /* 0x000fe20000011400 */
[----:B0-----:R-:W-:-:S03]  /*00f0*/  VIADD R28, R28, 0x1f ;  /* 0x0000001f1c1c7836 */ /* 0x001fc60000000000 */
[----:B------:R-:W-:-:S04]  /*0100*/  LEA.HI R5, R5, R0, RZ, 0x4 ;  /* 0x0000000005057211 */ /* 0x000fc800078f20ff */
[----:B------:R-:W-:Y:S02]  /*0110*/  SHF.R.S32.HI R0, RZ, 0x4, R5 ;  /* 0x00000004ff007819 */ /* 0x000fe40000011405 */
[----:B------:R-:W0:Y:S03]  /*0120*/  S2R R5, SR_CTAID.X ;  /* 0x0000000000057919 */ /* 0x000e260000002500 */
[----:B------:R-:W-:-:S05]  /*0130*/  IMAD.SHL.U32 R0, R0, 0x8, RZ ;  /* 0x0000000800007824 */ /* 0x000fca00078e00ff */
[-C--:B------:R-:W-:Y:S02]  /*0140*/  IABS R9, R0.reuse ;  /* 0x0000000000097213 */ /* 0x080fe40000000000 */
[----:B------:R-:W-:Y:S02]  /*0150*/  IABS R12, R0 ;  /* 0x00000000000c7213 */ /* 0x000fe40000000000 */
[----:B------:R-:W3:Y:S08]  /*0160*/  I2F.RP R4, R9 ;  /* 0x0000000900047306 */ /* 0x000ef00000209400 */
[----:B---3--:R-:W3:Y:S01]  /*0170*/  MUFU.RCP R4, R4 ;  /* 0x0000000400047308 */ /* 0x008ee20000001000 */
[----:B0-----:R-:W-:Y:S01]  /*0180*/  IABS R10, R5 ;  /* 0x00000005000a7213 */ /* 0x001fe20000000000 */
[----:B---3--:R-:W-:-:S02]  /*0190*/  VIADD R6, R4, 0xffffffe ;  /* 0x0ffffffe04067836 */ /* 0x008fc40000000000 */
[----:B------:R-:W-:-:S04]  /*01a0*/  IMAD.MOV R4, RZ, RZ, -R12 ;  /* 0x000000ffff047224 */ /* 0x000fc800078e0a0c */
[----:B------:R0:W3:Y:S02]  /*01b0*/  F2I.FTZ.U32.TRUNC.NTZ R7, R6 ;  /* 0x0000000600077305 */ /* 0x0000e4000021f000 */
[----:B0-----:R-:W-:Y:S02]  /*01c0*/  IMAD.MOV.U32 R6, RZ, RZ, RZ ;  /* 0x000000ffff067224 */ /* 0x001fe400078e00ff */
[----:B---3--:R-:W-:-:S04]  /*01d0*/  IMAD.MOV R8, RZ, RZ, -R7 ;  /* 0x000000ffff087224 */ /* 0x008fc800078e0a07 */
[----:B------:R-:W-:Y:S02]  /*01e0*/  IMAD R11, R8, R9, RZ ;  /* 0x00000009080b7224 */ /* 0x000fe400078e02ff */
[----:B------:R-:W-:Y:S02]  /*01f0*/  IMAD.MOV.U32 R8, RZ, RZ, R10 ;  /* 0x000000ffff087224 */ /* 0x000fe400078e000a */
[----:B------:R-:W-:-:S06]  /*0200*/  IMAD.HI.U32 R7, R7, R11, R6 ;  /* 0x0000000b07077227 */ /* 0x000fcc00078e0006 */
[----:B------:R-:W-:-:S04]  /*0210*/  IMAD.HI.U32 R7, R7, R8, RZ ;  /* 0x0000000807077227 */ /* 0x000fc800078e00ff */
[----:B------:R-:W-:-:S05]  /*0220*/  IMAD R4, R7, R4, R8 ;  /* 0x0000000407047224 */ /* 0x000fca00078e0208 */
[----:B------:R-:W-:-:S13]  /*0230*/  ISETP.GT.U32.AND P1, PT, R9, R4, PT ;  /* 0x000000040900720c */ /* 0x000fda0003f24070 */
[----:B------:R-:W-:Y:S02]  /*0240*/  @!P1 IMAD.IADD R4, R4, 0x1, -R9 ;  /* 0x0000000104049824 */ /* 0x000fe400078e0a09 */
[----:B------:R-:W-:Y:S01]  /*0250*/  @!P1 VIADD R7, R7, 0x1 ;  /* 0x0000000107079836 */ /* 0x000fe20000000000 */
[----:B------:R-:W-:Y:S02]  /*0260*/  ISETP.NE.AND P1, PT, R0, RZ, PT ;  /* 0x000000ff0000720c */ /* 0x000fe40003f25270 */
[----:B------:R-:W-:Y:S02]  /*0270*/  ISETP.GE.U32.AND P0, PT, R4, R9, PT ;  /* 0x000000090400720c */ /* 0x000fe40003f06070 */
[----:B------:R-:W-:-:S04]  /*0280*/  LOP3.LUT R4, R5, R0, RZ, 0x3c, !PT ;  /* 0x0000000005047212 */ /* 0x000fc800078e3cff */
[----:B------:R-:W-:Y:S01]  /*0290*/  ISETP.GE.AND P2, PT, R4, RZ, PT ;  /* 0x000000ff0400720c */ /* 0x000fe20003f46270 */
[----:B------:R-:W-:-:S06]  /*02a0*/  VIADD R4, R2, 0xff ;  /* 0x000000ff02047836 */ /* 0x000fcc0000000000 */
[----:B------:R-:W-:-:S04]  /*02b0*/  @P0 VIADD R7, R7, 0x1 ;  /* 0x0000000107070836 */ /* 0x000fc80000000000 */
[----:B------:R-:W-:Y:S01]  /*02c0*/  IMAD.MOV.U32 R6, RZ, RZ, R7 ;  /* 0x000000ffff067224 */ /* 0x000fe200078e0007 */
[----:B------:R-:W-:-:S03]  /*02d0*/  SHF.R.S32.HI R7, RZ, 0x1f, R4 ;  /* 0x0000001fff077819 */ /* 0x000fc60000011404 */
[----:B------:R-:W-:Y:S01]  /*02e0*/  @!P2 IMAD.MOV R6, RZ, RZ, -R6 ;  /* 0x000000ffff06a224 */ /* 0x000fe200078e0a06 */
[----:B------:R-:W-:Y:S02]  /*02f0*/  @!P1 LOP3.LUT R6, RZ, R0, RZ, 0x33, !PT ;  /* 0x00000000ff069212 */ /* 0x000fe400078e33ff */
[----:B------:R-:W-:-:S03]  /*0300*/  LEA.HI R7, R7, R4, RZ, 0x8 ;  /* 0x0000000407077211 */ /* 0x000fc600078f40ff */
[----:B------:R-:W-:Y:S02]  /*0310*/  IMAD.SHL.U32 R4, R6, 0x8, RZ ;  /* 0x0000000806047824 */ /* 0x000fe400078e00ff */
[----:B------:R-:W-:-:S03]  /*0320*/  IMAD.MOV R6, RZ, RZ, -R6 ;  /* 0x000000ffff067224 */ /* 0x000fc600078e0a06 */
[----:B------:R-:W-:Y:S01]  /*0330*/  LEA.HI.SX32 R7, R7, -R4, 0x18 ;  /* 0x8000000407077211 */ /* 0x000fe200078fc2ff */
[----:B------:R-:W-:Y:S02]  /*0340*/  IMAD R13, R0, R6, R5 ;  /* 0x00000006000d7224 */ /* 0x000fe400078e0205 */
[----:B------:R-:W-:Y:S01]  /*0350*/  IMAD.MOV.U32 R6, RZ, RZ, RZ ;  /* 0x000000ffff067224 */ /* 0x000fe200078e00ff */
[----:B------:R-:W-:-:S04]  /*0360*/  VIMNMX R8, R7, 0x8, PT ;  /* 0x0000000807087848 */ /* 0x000fc80003fe0100 */
[-C--:B------:R-:W-:Y:S02]  /*0370*/  IABS R10, R8.reuse ;  /* 0x00000008000a7213 */ /* 0x080fe40000000000 */
[----:B------:R-:W-:Y:S02]  /*0380*/  IABS R0, R8 ;  /* 0x0000000800007213 */ /* 0x000fe40000000000 */
[----:B------:R-:W0:Y:S08]  /*0390*/  I2F.RP R9, R10 ;  /* 0x0000000a00097306 */ /* 0x000e300000209400 */
[----:B0-----:R-:W0:Y:S02]  /*03a0*/  MUFU.RCP R9, R9 ;  /* 0x0000000900097308 */ /* 0x001e240000001000 */
[----:B0-----:R-:W-:-:S06]  /*03b0*/  VIADD R7, R9, 0xffffffe ;  /* 0x0ffffffe09077836 */ /* 0x001fcc0000000000 */
[----:B------:R-:W0:Y:S02]  /*03c0*/  F2I.FTZ.U32.TRUNC.NTZ R7, R7 ;  /* 0x0000000700077305 */ /* 0x000e24000021f000 */
[----:B0-----:R-:W-:-:S04]  /*03d0*/  IMAD.MOV R11, RZ, RZ, -R7 ;  /* 0x000000ffff0b7224 */ /* 0x001fc800078e0a07 */
[----:B------:R-:W-:Y:S01]  /*03e0*/  IMAD.MOV.U32 R5, RZ, RZ, R11 ;  /* 0x000000ffff057224 */ /* 0x000fe200078e000b */
[----:B------:R-:W-:-:S03]  /*03f0*/  IABS R11, R13 ;  /* 0x0000000d000b7213 */ /* 0x000fc60000000000 */
[----:B------:R-:W-:-:S04]  /*0400*/  IMAD R5, R5, R10, RZ ;  /* 0x0000000a05057224 */ /* 0x000fc800078e02ff */
[----:B------:R-:W-:-:S04]  /*0410*/  IMAD.HI.U32 R6, R7, R5, R6 ;  /* 0x0000000507067227 */ /* 0x000fc800078e0006 */
[----:B------:R-:W-:Y:S02]  /*0420*/  IMAD.MOV R5, RZ, RZ, -R0 ;  /* 0x000000ffff057224 */ /* 0x000fe400078e0a00 */
[----:B------:R-:W-:Y:S01]  /*0430*/  IMAD.HI.U32 R0, R6, R11, RZ ;  /* 0x0000000b06007227 */ /* 0x000fe200078e00ff */
[C---:B--2---:R-:W-:Y:S01]  /*0440*/  LOP3.LUT R6, R29.reuse, 0x3f, RZ, 0xc0, !PT ;  /* 0x0000003f1d067812 */ /* 0x044fe200078ec0ff */
[----:B------:R-:W-:Y:S01]  /*0450*/  ULDC.64 UR10, c[0x0][0x208] ;  /* 0x00008200000a7ab9 */ /* 0x000fe20000000a00 */
[----:B------:R-:W-:Y:S01]  /*0460*/  LOP3.LUT R29, R29, 0x20, RZ, 0xc0, !PT ;  /* 0x000000201d1d7812 */ /* 0x000fe200078ec0ff */
[----:B------:R-:W-:-:S05]  /*0470*/  IMAD R5, R0, R5, R11 ;  /* 0x0000000500057224 */ /* 0x000fca00078e020b */
[----:B------:R-:W-:-:S13]  /*0480*/  ISETP.GT.U32.AND P1, PT, R10, R5, PT ;  /* 0x000000050a00720c */ /* 0x000fda0003f24070 */
[----:B------:R-:W-:Y:S02]  /*0490*/  @!P1 IMAD.IADD R5, R5, 0x1, -R10 ;  /* 0x0000000105059824 */ /* 0x000fe400078e0a0a */
[----:B------:R-:W-:Y:S01]  /*04a0*/  @!P1 VIADD R0, R0, 0x1 ;  /* 0x0000000100009836 */ /* 0x000fe20000000000 */
[----:B------:R-:W-:Y:S02]  /*04b0*/  ISETP.NE.AND P1, PT, R8, RZ, PT ;  /* 0x000000ff0800720c */ /* 0x000fe40003f25270 */
[----:B------:R-:W-:Y:S02]  /*04c0*/  ISETP.GE.U32.AND P0, PT, R5, R10, PT ;  /* 0x0000000a0500720c */ /* 0x000fe40003f06070 */
[----:B------:R-:W-:Y:S02]  /*04d0*/  CS2R R10, SRZ ;  /* 0x00000000000a7805 */ /* 0x000fe4000001ff00 */
[----:B------:R-:W-:-:S04]  /*04e0*/  LOP3.LUT R5, R13, R8, RZ, 0x3c, !PT ;  /* 0x000000080d057212 */ /* 0x000fc800078e3cff */
[----:B------:R-:W-:-:S05]  /*04f0*/  ISETP.GE.AND P2, PT, R5, RZ, PT ;  /* 0x000000ff0500720c */ /* 0x000fca0003f46270 */
[----:B------:R-:W-:Y:S01]  /*0500*/  @P0 VIADD R0, R0, 0x1 ;  /* 0x0000000100000836 */ /* 0x000fe20000000000 */
[----:B------:R-:W-:-:S07]  /*0510*/  ISETP.GE.AND P0, PT, R28, 0x20, PT ;  /* 0x000000201c00780c */ /* 0x000fce0003f06270 */
[----:B------:R-:W-:Y:S01]  /*0520*/  @!P2 IMAD.MOV R0, RZ, RZ, -R0 ;  /* 0x000000ffff00a224 */ /* 0x000fe200078e0a00 */
[----:B------:R-:W-:-:S05]  /*0530*/  @!P1 LOP3.LUT R0, RZ, R8, RZ, 0x33, !PT ;  /* 0x00000008ff009212 */ /* 0x000fca00078e33ff */
[----:B------:R-:W-:Y:S02]  /*0540*/  IMAD.MOV R5, RZ, RZ, -R0 ;  /* 0x000000ffff057224 */ /* 0x000fe400078e0a00 */
[----:B------:R-:W-:Y:S02]  /*0550*/  IMAD.SHL.U32 R0, R0, 0x10, RZ ;  /* 0x0000001000007824 */ /* 0x000fe400078e00ff */
[----:B------:R-:W-:Y:S01]  /*0560*/  IMAD R5, R8, R5, R13 ;  /* 0x0000000508057224 */ /* 0x000fe200078e020d */
[----:B------:R-:W-:Y:S02]  /*0570*/  CS2R R12, SRZ ;  /* 0x00000000000c7805 */ /* 0x000fe4000001ff00 */
[----:B------:R-:W-:Y:S01]  /*0580*/  CS2R R8, SRZ ;  /* 0x0000000000087805 */ /* 0x000fe2000001ff00 */
[----:B------:R-:W-:-:S04]  /*0590*/  IMAD.IADD R5, R4, 0x1, R5 ;  /* 0x0000000104057824 */ /* 0x000fc800078e0205 */
[----:B-1----:R-:W-:Y:S01]  /*05a0*/  IMAD R3, R5, 0x100, R6 ;  /* 0x0000010005037824 */ /* 0x002fe200078e0206 */
[----:B------:R-:W-:Y:S02]  /*05b0*/  CS2R R4, SRZ ;  /* 0x0000000000047805 */ /* 0x000fe4000001ff00 */
[----:B------:R-:W-:Y:S02]  /*05c0*/  CS2R R6, SRZ ;  /* 0x0000000000067805 */ /* 0x000fe4000001ff00 */
[----:B------:R-:W-:Y:S04]  /*05d0*/  STL [R1+0x700], R3 ;  /* 0x0007000301007387 */ /* 0x000fe80000100800 */
[----:B------:R-:W-:Y:S04]  /*05e0*/  STL [R1], RZ ;  /* 0x000000ff01007387 */ /* 0x000fe80000100800 */
[----:B------:R-:W-:Y:S04]  /*05f0*/  STL [R1+0x4], RZ ;  /* 0x000004ff01007387 */ /* 0x000fe80000100800 */
[----:B------:R-:W-:Y:S04]  /*0600*/  STL [R1+0x8], RZ ;  /* 0x000008ff01007387 */ /* 0x000fe80000100800 */
[----:B------:R-:W-:Y:S04]  /*0610*/  STL [R1+0xc], RZ ;  /* 0x00000cff01007387 */ /* 0x000fe80000100800 */
[----:B------:R-:W-:Y:S04]  /*0620*/  STL [R1+0x30], RZ ;  /* 0x000030ff01007387 */ /* 0x000fe80000100800 */
[----:B------:R-:W-:Y:S04]  /*0630*/  STL [R1+0x34], RZ ;  /* 0x000034ff01007387 */ /* 0x000fe80000100800 */
[----:B------:R-:W-:Y:S04]  /*0640*/  STL [R1+0x38], RZ ;  /* 0x000038ff01007387 */ /* 0x000fe80000100800 */
[----:B------:R-:W-:Y:S04]  /*0650*/  STL [R1+0x3c], RZ ;  /* 0x00003cff01007387 */ /* 0x000fe80000100800 */
[----:B------:R0:W-:Y:S02]  /*0660*/  STL [R1+0x704], R0 ;  /* 0x0007040001007387 */ /* 0x0001e40000100800 */
[----:B0-----:R-:W-:-:S05]  /*0670*/  VIADD R0, R3, 0x40 ;  /* 0x0000004003007836 */ /* 0x001fca0000000000 */
[----:B------:R0:W-:Y:S02]  /*0680*/  STL [R1+0x708], R0 ;  /* 0x0007080001007387 */ /* 0x0001e40000100800 */
[----:B0-----:R-:W-:-:S05]  /*0690*/  VIADD R0, R3, 0x80 ;  /* 0x0000008003007836 */ /* 0x001fca0000000000 */
[----:B------:R0:W-:Y:S02]  /*06a0*/  STL [R1+0x710], R0 ;  /* 0x0007100001007387 */ /* 0x0001e40000100800 */
[----:B0-----:R-:W-:Y:S02]  /*06b0*/  VIADD R0, R3, 0xc0 ;  /* 0x000000c003007836 */ /* 0x001fe40000000000 */
[----:B------:R0:W5:Y:S04]  /*06c0*/  LDL.LU R3, [R1+0x714] ;  /* 0x0007140001037983 */ /* 0x0001680000300800 */
[----:B------:R0:W-:Y:S01]  /*06d0*/  STL [R1+0x70c], R0 ;  /* 0x00070c0001007387 */ /* 0x0001e20000100800 */
[----:B------:R-:W-:Y:S05]  /*06e0*/  @!P0 BRA `(.L_x_0) ;  /* 0x000000a400248947 */ /* 0x000fea0003800000 */
[----:B------:R-:W2:Y:S01]  /*06f0*/  LDL R15, [R1+0x704] ;  /* 0x00070400010f7983 */ /* 0x000ea20000100800 */
[----:B-----5:R-:W-:Y:S01]  /*0700*/  IABS R4, R3 ;  /* 0x0000000300047213 */ /* 0x020fe20000000000 */
[----:B------:R-:W-:Y:S01]  /*0710*/  IMAD.MOV.U32 R10, RZ, RZ, R0 ;  /* 0x000000ffff0a7224 */ /* 0x000fe200078e0000 */
[----:B------:R-:W-:Y:S01]  /*0720*/  IABS R14, R2 ;  /* 0x00000002000e7213 */ /* 0x000fe20000000000 */
[----:B------:R1:W-:Y:S01]  /*0730*/  STL [R1+0x730], R2 ;  /* 0x0007300201007387 */ /* 0x0003e20000100800 */
[----:B0-----:R-:W0:Y:S01]  /*0740*/  I2F.RP R0, R4 ;  /* 0x0000000400007306 */ /* 0x001e220000209400 */
[----:B------:R-:W-:Y:S01]  /*0750*/  IMAD.MOV.U32 R27, RZ, RZ, R10 ;  /* 0x000000ffff1b7224 */ /* 0x000fe200078e000a */
[----:B------:R-:W-:Y:S01]  /*0760*/  ULDC UR4, c[0x0][0x240] ;  /* 0x0000900000047ab9 */ /* 0x000fe20000000800 */
[----:B------:R-:W-:Y:S01]  /*0770*/  ULDC UR7, c[0x0][0x234] ;  /* 0x00008d0000077ab9 */ /* 0x000fe20000000800 */
[----:B------:R-:W-:Y:S01]  /*0780*/  ULDC UR6, c[0x0][0x23c] ;  /* 0x00008f0000067ab9 */ /* 0x000fe20000000800 */
[----:B------:R-:W-:Y:S01]  /*0790*/  ULDC UR8, c[0x0][0x230] ;  /* 0x00008c0000087ab9 */ /* 0x000fe20000000800 */
[----:B------:R-:W-:-:S02]  /*07a0*/  ULDC UR9, c[0x0][0x238] ;  /* 0x00008e0000097ab9 */ /* 0x000fc40000000800 */
[----:B------:R-:W3:Y:S01]  /*07b0*/  I2F.RP R5, R14 ;  /* 0x0000000e00057306 */ /* 0x000ee20000209400 */
[----:B-1----:R-:W4:Y:S07]  /*07c0*/  LDL R2, [R1+0x708] ;  /* 0x0007080001027983 */ /* 0x002f2e0000100800 */
[----:B0-----:R-:W0:Y:S08]  /*07d0*/  MUFU.RCP R0, R0 ;  /* 0x0000000000007308 */ /* 0x001e300000001000 */
[----:B---3--:R-:W1:Y:S01]  /*07e0*/  MUFU.RCP R5, R5 ;  /* 0x0000000500057308 */ /* 0x008e620000001000 */
[----:B0-----:R-:W-:-:S07]  /*07f0*/  VIADD R8, R0, 0xffffffe ;  /* 0x0ffffffe00087836 */ /* 0x001fce0000000000 */
[----:B------:R0:W3:Y:S01]  /*0800*/  F2I.FTZ.U32.TRUNC.NTZ R9, R8 ;  /* 0x0000000800097305 */ /* 0x0000e2000021f000 */
[----:B-1----:R-:W-:-:S07]  /*0810*/  VIADD R6, R5, 0xffffffe ;  /* 0x0ffffffe05067836 */ /* 0x002fce0000000000 */
[----:B------:R-:W1:Y:S01]  /*0820*/  F2I.FTZ.U32.TRUNC.NTZ R7, R6 ;  /* 0x0000000600077305 */ /* 0x000e62000021f000 */
[----:B0-----:R-:W-:Y:S02]  /*0830*/  IMAD.MOV.U32 R8, RZ, RZ, RZ ;  /* 0x000000ffff087224 */ /* 0x001fe400078e00ff */
[----:B---3--:R-:W-:-:S04]  /*0840*/  IMAD.MOV R11, RZ, RZ, -R9 ;  /* 0x000000ffff0b7224 */ /* 0x008fc800078e0a09 */
[----:B------:R-:W-:-:S04]  /*0850*/  IMAD R11, R11, R4, RZ ;  /* 0x000000040b0b7224 */ /* 0x000fc800078e02ff */
[----:B------:R-:W-:Y:S01]  /*0860*/  IMAD.HI.U32 R0, R9, R11, R8 ;  /* 0x0000000b09007227 */ /* 0x000fe200078e0008 */
[----:B--2---:R-:W-:-:S03]  /*0870*/  LEA.HI R20, R29, R15, RZ, 0x1b ;  /* 0x0000000f1d147211 */ /* 0x004fc600078fd8ff */
[----:B-1----:R-:W-:Y:S01]  /*0880*/  IMAD.MOV R25, RZ, RZ, -R7 ;  /* 0x000000ffff197224 */ /* 0x002fe200078e0a07 */
[----:B------:R-:W2:Y:S01]  /*0890*/  LDL R29, [R1+0x700] ;  /* 0x00070000011d7983 */ /* 0x000ea20000100800 */
[----:B------:R-:W-:-:S05]  /*08a0*/  VIADD R23, R20, 0xc ;  /* 0x0000000c14177836 */ /* 0x000fca0000000000 */
[----:B------:R-:W-:-:S05]  /*08b0*/  IABS R5, R23 ;  /* 0x0000001700057213 */ /* 0x000fca0000000000 */
[----:B------:R-:W-:-:S04]  /*08c0*/  IMAD.MOV.U32 R9, RZ, RZ, R5 ;  /* 0x000000ffff097224 */ /* 0x000fc800078e0005 */
[----:B------:R-:W-:-:S04]  /*08d0*/  IMAD.HI.U32 R8, R0, R9, RZ ;  /* 0x0000000900087227 */ /* 0x000fc800078e00ff */
[----:B------:R-:W-:Y:S02]  /*08e0*/  IMAD.MOV R8, RZ, RZ, -R8 ;  /* 0x000000ffff087224 */ /* 0x000fe400078e0a08 */
[----:B------:R-:W-:Y:S02]  /*08f0*/  VIADD R16, R20, 0x4 ;  /* 0x0000000414107836 */ /* 0x000fe40000000000 */
[----:B------:R-:W-:-:S03]  /*0900*/  IMAD R9, R4, R8, R9 ;  /* 0x0000000804097224 */ /* 0x000fc600078e0209 */
[----:B------:R-:W-:-:S05]  /*0910*/  IABS R8, R16 ;  /* 0x0000001000087213 */ /* 0x000fca0000000000 */
[----:B------:R-:W-:-:S04]  /*0920*/  IMAD.HI.U32 R24, R0, R8, RZ ;  /* 0x0000000800187227 */ /* 0x000fc800078e00ff */
[----:B------:R-:W-:-:S04]  /*0930*/  IMAD.MOV R24, RZ, RZ, -R24 ;  /* 0x000000ffff187224 */ /* 0x000fc800078e0a18 */
[----:B------:R-:W-:Y:S02]  /*0940*/  IMAD R8, R4, R24, R8 ;  /* 0x0000001804087224 */ /* 0x000fe400078e0208 */
[----:B------:R-:W3:Y:S01]  /*0950*/  LDL R24, [R1+0x710] ;  /* 0x0007100001187983 */ /* 0x000ee20000100800 */
[----:B------:R-:W-:-:S05]  /*0960*/  VIADD R21, R20, 0xe ;  /* 0x0000000e14157836 */ /* 0x000fca0000000000 */
[----:B------:R-:W-:Y:S01]  /*0970*/  IABS R19, R21 ;  /* 0x0000001500137213 */ /* 0x000fe20000000000 */
[C---:B------:R-:W-:Y:S02]  /*0980*/  VIADD R22, R20.reuse, 0xa ;  /* 0x0000000a14167836 */ /* 0x040fe40000000000 */
[----:B------:R-:W-:Y:S02]  /*0990*/  VIADD R18, R20, 0x8 ;  /* 0x0000000814127836 */ /* 0x000fe40000000000 */
[----:B------:R-:W-:Y:S01]  /*09a0*/  IMAD.HI.U32 R5, R0, R19, RZ ;  /* 0x0000001300057227 */ /* 0x000fe200078e00ff */
[----:B------:R-:W-:Y:S02]  /*09b0*/  IABS R15, R22 ;  /* 0x00000016000f7213 */ /* 0x000fe40000000000 */
[----:B------:R-:W-:Y:S01]  /*09c0*/  ISETP.GT.U32.AND P1, PT, R4, R9, PT ;  /* 0x000000090400720c */ /* 0x000fe20003f24070 */
[----:B------:R-:W-:Y:S01]  /*09d0*/  IMAD R25, R25, R14, RZ ;  /* 0x0000000e19197224 */ /* 0x000fe200078e02ff */
[----:B------:R-:W-:Y:S01]  /*09e0*/  IABS R13, R18 ;  /* 0x00000012000d7213 */ /* 0x000fe20000000000 */
[----:B------:R-:W-:-:S02]  /*09f0*/  IMAD.MOV.U32 R6, RZ, RZ, RZ ;  /* 0x000000ffff067224 */ /* 0x000fc400078e00ff */
[----:B------:R-:W-:Y:S02]  /*0a00*/  IMAD.MOV R5, RZ, RZ, -R5 ;  /* 0x000000ffff057224 */ /* 0x000fe400078e0a05 */
[----:B------:R-:W-:Y:S02]  /*0a10*/  VIADD R17, R20, 0x6 ;  /* 0x0000000614117836 */ /* 0x000fe40000000000 */
[----:B------:R-:W-:-:S03]  /*0a20*/  IMAD.HI.U32 R25, R7, R25, R6 ;  /* 0x0000001907197227 */ /* 0x000fc600078e0006 */
[----:B------:R-:W-:Y:S01]  /*0a30*/  IABS R12, R17 ;  /* 0x00000011000c7213 */ /* 0x000fe20000000000 */
[----:B------:R-:W-:Y:S02]  /*0a40*/  IMAD R19, R4, R5, R19 ;  /* 0x0000000504137224 */ /* 0x000fe400078e0213 */
[----:B------:R-:W-:Y:S02]  /*0a50*/  VIADD R5, R20, 0x2 ;  /* 0x0000000214057836 */ /* 0x000fe40000000000 */
[----:B------:R-:W-:-:S04]  /*0a60*/  IMAD.HI.U32 R7, R0, R15, RZ ;  /* 0x0000000f00077227 */ /* 0x000fc800078e00ff */
[----:B------:R-:W-:Y:S01]  /*0a70*/  IMAD.HI.U32 R6, R0, R13, RZ ;  /* 0x0000000d00067227 */ /* 0x000fe200078e00ff */
[----:B------:R-:W-:-:S03]  /*0a80*/  IABS R10, R5 ;  /* 0x00000005000a7213 */ /* 0x000fc60000000000 */
[----:B------:R-:W-:Y:S02]  /*0a90*/  IMAD.MOV R7, RZ, RZ, -R7 ;  /* 0x000000ffff077224 */ /* 0x000fe400078e0a07 */
[----:B------:R-:W-:Y:S02]  /*0aa0*/  IMAD.MOV R6, RZ, RZ, -R6 ;  /* 0x000000ffff067224 */ /* 0x000fe400078e0a06 */
[----:B------:R-:W-:Y:S01]  /*0ab0*/  IMAD.HI.U32 R26, R0, R12, RZ ;  /* 0x0000000c001a7227 */ /* 0x000fe200078e00ff */
[----:B------:R-:W-:-:S03]  /*0ac0*/  IABS R11, R20 ;  /* 0x00000014000b7213 */ /* 0x000fc60000000000 */
[C---:B------:R-:W-:Y:S01]  /*0ad0*/  IMAD R15, R4.reuse, R7, R15 ;  /* 0x00000007040f7224 */ /* 0x040fe200078e020f */
[----:B------:R-:W-:Y:S01]  /*0ae0*/  IABS R7, R27 ;  /* 0x0000001b00077213 */ /* 0x000fe20000000000 */
[----:B------:R-:W-:Y:S02]  /*0af0*/  @!P1 IMAD.IADD R9, R9, 0x1, -R4 ;  /* 0x0000000109099824 */ /* 0x000fe400078e0a04 */
[----:B------:R-:W-:Y:S02]  /*0b00*/  IMAD R13, R4, R6, R13 ;  /* 0x00000006040d7224 */ /* 0x000fe400078e020d */
[----:B------:R-:W-:Y:S02]  /*0b10*/  IMAD.MOV R26, RZ, RZ, -R26 ;  /* 0x000000ffff1a7224 */ /* 0x000fe400078e0a1a */
[----:B------:R-:W-:Y:S01]  /*0b20*/  IMAD.HI.U32 R6, R0, R10, RZ ;  /* 0x0000000a00067227 */ /* 0x000fe200078e00ff */
[----:B------:R-:W-:-:S03]  /*0b30*/  ISETP.GT.U32.AND P2, PT, R4, R9, PT ;  /* 0x000000090400720c */ /* 0x000fc60003f44070 */
[----:B------:R-:W-:Y:S02]  /*0b40*/  IMAD R12, R4, R26, R12 ;  /* 0x0000001a040c7224 */ /* 0x000fe400078e020c */
[----:B------:R-:W-:Y:S02]  /*0b50*/  IMAD.MOV R6, RZ, RZ, -R6 ;  /* 0x000000ffff067224 */ /* 0x000fe400078e0a06 */
[----:B------:R-:W-:-:S04]  /*0b60*/  IMAD.HI.U32 R26, R25, R7, RZ ;  /* 0x00000007191a7227 */ /* 0x000fc800078e00ff */
[----:B------:R-:W-:-:S04]  /*0b70*/  IMAD.HI.U32 R27, R0, R11, RZ ;  /* 0x0000000b001b7227 */ /* 0x000fc800078e00ff */
[C---:B------:R-:W-:Y:S02]  /*0b80*/  IMAD R10, R4.reuse, R6, R10 ;  /* 0x00000006040a7224 */ /* 0x040fe400078e020a */
[----:B------:R-:W-:Y:S02]  /*0b90*/  IMAD.MOV R26, RZ, RZ, -R26 ;  /* 0x000000ffff1a7224 */ /* 0x000fe400078e0a1a */
[----:B------:R-:W-:Y:S01]  /*0ba0*/  IMAD.MOV R27, RZ, RZ, -R27 ;  /* 0x000000ffff1b7224 */ /* 0x000fe200078e0a1b */
[----:B------:R-:W-:Y:S01]  /*0bb0*/  ISETP.GT.U32.AND P3, PT, R4, R15, PT ;  /* 0x0000000f0400720c */ /* 0x000fe20003f64070 */
[----:B------:R-:W-:Y:S01]  /*0bc0*/  IMAD R7, R14, R26, R7 ;  /* 0x0000001a0e077224 */ /* 0x000fe200078e0207 */
[C---:B------:R-:W-:Y:S01]  /*0bd0*/  ISETP.GT.U32.AND P6, PT, R4.reuse, R8, PT ;  /* 0x000000080400720c */ /* 0x040fe20003fc4070 */
[----:B------:R-:W-:Y:S02]  /*0be0*/  IMAD R11, R4, R27, R11 ;  /* 0x0000001b040b7224 */ /* 0x000fe400078e020b */
[----:B------:R-:W-:Y:S01]  /*0bf0*/  @!P2 IMAD.IADD R9, R9, 0x1, -R4 ;  /* 0x000000010909a824 */ /* 0x000fe200078e0a04 */
[----:B------:R-:W-:-:S07]  /*0c00*/  ISETP.GT.U32.AND P2, PT, R14, R7, PT ;  /* 0x000000070e00720c */ /* 0x000fce0003f44070 */
[--C-:B------:R-:W-:Y:S02]  /*0c10*/  @!P3 IMAD.IADD R15, R15, 0x1, -R4.reuse ;  /* 0x000000010f0fb824 */ /* 0x100fe400078e0a04 */
[----:B------:R-:W-:-:S04]  /*0c20*/  @!P6 IMAD.IADD R8, R8, 0x1, -R4 ;  /* 0x000000010808e824 */ /* 0x000fc800078e0a04 */
[----:B------:R-:W-:Y:S01]  /*0c30*/  @!P2 IMAD.IADD R7, R7, 0x1, -R14 ;  /* 0x000000010707a824 */ /* 0x000fe200078e0a0e */
[----:B------:R-:W-:Y:S02]  /*0c40*/  ISETP.GT.U32.AND P2, PT, R4, R8, PT ;  /* 0x000000080400720c */ /* 0x000fe40003f44070 */
[----:B----4-:R-:W-:-:S11]  /*0c50*/  IABS R0, R2 ;  /* 0x0000000200007213 */ /* 0x010fd60000000000 */
[----:B------:R-:W-:Y:S02]  /*0c60*/  @!P2 IMAD.IADD R8, R8, 0x1, -R4 ;  /* 0x000000010808a824 */ /* 0x000fe400078e0a04 */
[----:B------:R-:W-:-:S04]  /*0c70*/  IMAD.HI.U32 R26, R25, R0, RZ ;  /* 0x00000000191a7227 */ /* 0x000fc800078e00ff */
[----:B------:R-:W-:-:S04]  /*0c80*/  IMAD.MOV R26, RZ, RZ, -R26 ;  /* 0x000000ffff1a7224 */ /* 0x000fc800078e0a1a */
[----:B------:R-:W-:Y:S02]  /*0c90*/  IMAD R0, R14, R26, R0 ;  /* 0x0000001a0e007224 */ /* 0x000fe400078e0200 */
[----:B------:R-:W4:Y:S01]  /*0ca0*/  LDL R26, [R1+0x70c] ;  /* 0x00070c00011a7983 */ /* 0x000f220000100800 */
[----:B---3--:R-:W-:-:S05]  /*0cb0*/  IABS R6, R24 ;  /* 0x0000001800067213 */ /* 0x008fca0000000000 */
[----:B------:R-:W-:-:S04]  /*0cc0*/  IMAD.HI.U32 R27, R25, R6, RZ ;  /* 0x00000006191b7227 */ /* 0x000fc800078e00ff */
[----:B------:R-:W-:-:S04]  /*0cd0*/  IMAD.MOV R27, RZ, RZ, -R27 ;  /* 0x000000ffff1b7224 */ /* 0x000fc800078e0a1b */
[C---:B------:R-:W-:Y:S02]  /*0ce0*/  IMAD R6, R14.reuse, R27, R6 ;  /* 0x0000001b0e067224 */ /* 0x040fe400078e0206 */
[----:B------:R-:W3:Y:S03]  /*0cf0*/  LDL R27, [R1+0x710] ;  /* 0x00071000011b7983 */ /* 0x000ee60000100800 */
[----:B------:R-:W-:-:S13]  /*0d00*/  ISETP.GT.U32.AND P3, PT, R14, R6, PT ;  /* 0x000000060e00720c */ /* 0x000fda0003f64070 */
[----:B------:R-:W-:-:S05]  /*0d10*/  @!P3 IMAD.IADD R6, R6, 0x1, -R14 ;  /* 0x000000010606b824 */ /* 0x000fca00078e0a0e */
[----:B------:R-:W-:-:S13]  /*0d20*/  ISETP.GT.U32.AND P2, PT, R14, R6, PT ;  /* 0x000000060e00720c */ /* 0x000fda0003f44070 */
[----:B------:R-:W-:Y:S01]  /*0d30*/  @!P2 IMAD.IADD R6, R6, 0x1, -R14 ;  /* 0x000000010606a824 */ /* 0x000fe200078e0a0e */
[----:B------:R-:W-:-:S13]  /*0d40*/  ISETP.GE.AND P2, PT, R16, RZ, PT ;  /* 0x000000ff1000720c */ /* 0x000fda0003f46270 */
[----:B------:R-:W-:Y:S01]  /*0d50*/  @!P2 IMAD.MOV R8, RZ, RZ, -R8 ;  /* 0x000000ffff08a224 */ /* 0x000fe200078e0a08 */
[----:B------:R-:W-:Y:S02]  /*0d60*/  ISETP.GE.AND P2, PT, R2, RZ, PT ;  /* 0x000000ff0200720c */ /* 0x000fe40003f46270 */
[----:B------:R-:W3:Y:S01]  /*0d70*/  LDL.LU R2, [R1+0x730] ;  /* 0x0007300001027983 */ /* 0x000ee20000300800 */
[----:B------:R-:W-:Y:S02]  /*0d80*/  ISETP.GT.U32.AND P0, PT, R4, R19, PT ;  /* 0x000000130400720c */ /* 0x000fe40003f04070 */
[----:B--2---:R-:W-:-:S11]  /*0d90*/  IABS R24, R29 ;  /* 0x0000001d00187213 */ /* 0x004fd60000000000 */
[----:B------:R-:W-:-:S05]  /*0da0*/  @!P0 IMAD.IADD R19, R19, 0x1, -R4 ;  /* 0x0000000113138824 */ /* 0x000fca00078e0a04 */
[C---:B------:R-:W-:Y:S01]  /*0db0*/  ISETP.GT.U32.AND P1, PT, R4.reuse, R19, PT ;  /* 0x000000130400720c */ /* 0x040fe20003f24070 */
[----:B------:R-:W-:Y:S01]  /*0dc0*/  IMAD.HI.U32 R25, R25, R24, RZ ;  /* 0x0000001819197227 */ /* 0x000fe200078e00ff */
[C---:B------:R-:W-:Y:S02]  /*0dd0*/  ISETP.GT.U32.AND P5, PT, R4.reuse, R12, PT ;  /* 0x0000000c0400720c */ /* 0x040fe40003fa4070 */
[C---:B------:R-:W-:Y:S01]  /*0de0*/  ISETP.GT.U32.AND P4, PT, R4.reuse, R13, PT ;  /* 0x0000000d0400720c */ /* 0x040fe20003f84070 */
[----:B------:R-:W-:Y:S01]  /*0df0*/  IMAD.MOV R25, RZ, RZ, -R25 ;  /* 0x000000ffff197224 */ /* 0x000fe200078e0a19 */
[----:B------:R-:W-:-:S03]  /*0e00*/  ISETP.GT.U32.AND P0, PT, R4, R10, PT ;  /* 0x0000000a0400720c */ /* 0x000fc60003f04070 */
[----:B------:R-:W-:-:S04]  /*0e10*/  IMAD R24, R14, R25, R24 ;  /* 0x000000190e187224 */ /* 0x000fc800078e0218 */
[--C-:B------:R-:W-:Y:S01]  /*0e20*/  @!P1 IMAD.IADD R19, R19, 0x1, -R4.reuse ;  /* 0x0000000113139824 */ /* 0x100fe200078e0a04 */
[----:B------:R-:W-:Y:S01]  /*0e30*/  ISETP.GT.U32.AND P1, PT, R4, R11, PT ;  /* 0x0000000b0400720c */ /* 0x000fe20003f24070 */
[--C-:B------:R-:W-:Y:S01]  /*0e40*/  @!P5 IMAD.IADD R12, R12, 0x1, -R4.reuse ;  /* 0x000000010c0cd824 */ /* 0x100fe200078e0a04 */
[C---:B------:R-:W-:Y:S01]  /*0e50*/  ISETP.GT.U32.AND P5, PT, R14.reuse, R24, PT ;  /* 0x000000180e00720c */ /* 0x040fe20003fa4070 */
[--C-:B------:R-:W-:Y:S01]  /*0e60*/  @!P4 IMAD.IADD R13, R13, 0x1, -R4.reuse ;  /* 0x000000010d0dc824 */ /* 0x100fe200078e0a04 */
[----:B------:R-:W-:Y:S01]  /*0e70*/  ISETP.GT.U32.AND P4, PT, R14, R0, PT ;  /* 0x000000000e00720c */ /* 0x000fe20003f84070 */
[----:B------:R-:W-:Y:S01]  /*0e80*/  @!P0 IMAD.IADD R10, R10, 0x1, -R4 ;  /* 0x000000010a0a8824 */ /* 0x000fe200078e0a04 */
[----:B------:R-:W-:Y:S02]  /*0e90*/  ISETP.GE.AND P3, PT, R21, RZ, PT ;  /* 0x000000ff1500720c */ /* 0x000fe40003f66270 */
[----:B------:R-:W-:-:S05]  /*0ea0*/  ISETP.GT.U32.AND P0, PT, R4, R13, PT ;  /* 0x0000000d0400720c */ /* 0x000fca0003f04070 */
[----:B------:R-:W-:Y:S01]  /*0eb0*/  @!P1 IMAD.IADD R11, R11, 0x1, -R4 ;  /* 0x000000010b0b9824 */ /* 0x000fe200078e0a04 */
[----:B------:R-:W-:Y:S01]  /*0ec0*/  ISETP.GT.U32.AND P1, PT, R4, R12, PT ;  /* 0x0000000c0400720c */ /* 0x000fe20003f24070 */
[--C-:B------:R-:W-:Y:S01]  /*0ed0*/  @!P5 IMAD.IADD R24, R24, 0x1, -R14.reuse ;  /* 0x000000011818d824 */ /* 0x100fe200078e0a0e */
[----:B------:R-:W-:Y:S01]  /*0ee0*/  ISETP.GT.U32.AND P5, PT, R4, R10, PT ;  /* 0x0000000a0400720c */ /* 0x000fe20003fa4070 */
[----:B------:R-:W-:Y:S01]  /*0ef0*/  @!P4 IMAD.IADD R0, R0, 0x1, -R14 ;  /* 0x000000010000c824 */ /* 0x000fe200078e0a0e */
[----:B------:R-:W-:Y:S01]  /*0f00*/  ISETP.GE.AND P4, PT, R23, RZ, PT ;  /* 0x000000ff1700720c */ /* 0x000fe20003f86270 */
[----:B------:R-:W-:Y:S02]  /*0f10*/  @!P3 IMAD.MOV R19, RZ, RZ, -R19 ;  /* 0x000000ffff13b224 */ /* 0x000fe400078e0a13 */
[----:B------:R-:W-:Y:S01]  /*0f20*/  @!P0 IMAD.IADD R13, R13, 0x1, -R4 ;  /* 0x000000010d0d8824 */ /* 0x000fe200078e0a04 */
[----:B------:R-:W-:Y:S02]  /*0f30*/  ISETP.GT.U32.AND P0, PT, R4, R11, PT ;  /* 0x0000000b0400720c */ /* 0x000fe40003f04070 */
[----:B------:R-:W-:-:S03]  /*0f40*/  ISETP.GT.U32.AND P3, PT, R14, R0, PT ;  /* 0x000000000e00720c */ /* 0x000fc60003f64070 */
[--C-:B------:R-:W-:Y:S01]  /*0f50*/  @!P1 IMAD.IADD R12, R12, 0x1, -R4.reuse ;  /* 0x000000010c0c9824 */ /* 0x100fe200078e0a04 */
[----:B------:R-:W-:Y:S02]  /*0f60*/  ISETP.GT.U32.AND P1, PT, R14, R7, PT ;  /* 0x000000070e00720c */ /* 0x000fe40003f24070 */
[----:B------:R-:W-:Y:S01]  /*0f70*/  ISETP.GT.U32.AND P6, PT, R4, R15, PT ;  /* 0x0000000f0400720c */ /* 0x000fe20003fc4070 */
[--C-:B------:R-:W-:Y:S01]  /*0f80*/  @!P5 IMAD.IADD R10, R10, 0x1, -R4.reuse ;  /* 0x000000010a0ad824 */ /* 0x100fe200078e0a04 */
[----:B------:R-:W-:Y:S01]  /*0f90*/  ISETP.GE.AND P5, PT, R22, RZ, PT ;  /* 0x000000ff1600720c */ /* 0x000fe20003fa6270 */
[----:B------:R-:W-:Y:S02]  /*0fa0*/  IMAD.MOV.U32 R21, RZ, RZ, R9 ;  /* 0x000000ffff157224 */ /* 0x000fe400078e0009 */
[----:B------:R-:W-:Y:S01]  /*0fb0*/  @!P0 IMAD.IADD R11, R11, 0x1, -R4 ;  /* 0x000000010b0b8824 */ /* 0x000fe200078e0a04 */
[----:B------:R-:W-:Y:S01]  /*0fc0*/  ISETP.GE.AND P0, PT, R18, RZ, PT ;  /* 0x000000ff1200720c */ /* 0x000fe20003f06270 */
[----:B------:R-:W-:Y:S01]  /*0fd0*/  @!P4 IMAD.MOV R21, RZ, RZ, -R21 ;  /* 0x000000ffff15c224 */ /* 0x000fe200078e0a15 */
[----:B------:R-:W-:Y:S01]  /*0fe0*/  ISETP.GE.AND P4, PT, R20, RZ, PT ;  /* 0x000000ff1400720c */ /* 0x000fe20003f86270 */
[--C-:B------:R-:W-:Y:S01]  /*0ff0*/  @!P3 IMAD.IADD R0, R0, 0x1, -R14.reuse ;  /* 0x000000010000b824 */ /* 0x100fe200078e0a0e */
[----:B------:R-:W-:Y:S01]  /*1000*/  ISETP.GE.AND P3, PT, R5, RZ, PT ;  /* 0x000000ff0500720c */ /* 0x000fe20003f66270 */
[----:B------:R-:W-:Y:S01]  /*1010*/  @!P1 IMAD.IADD R7, R7, 0x1, -R14 ;  /* 0x0000000107079824 */ /* 0x000fe200078e0a0e */
[----:B------:R-:W-:Y:S01]  /*1020*/  ISETP.GE.AND P1, PT, R17, RZ, PT ;  /* 0x000000ff1100720c */ /* 0x000fe20003f26270 */
[----:B------:R-:W-:Y:S01]  /*1030*/  @!P6 IMAD.IADD R15, R15, 0x1, -R4 ;  /* 0x000000010f0fe824 */ /* 0x000fe200078e0a04 */
[----:B------:R-:W-:Y:S01]  /*1040*/  ISETP.GT.U32.AND P6, PT, R14, R24, PT ;  /* 0x000000180e00720c */ /* 0x000fe20003fc4070 */
[----:B------:R-:W-:Y:S01]  /*1050*/  IMAD.MOV.U32 R5, RZ, RZ, R10 ;  /* 0x000000ffff057224 */ /* 0x000fe200078e000a */
[----:B------:R-:W-:Y:S01]  /*1060*/  LOP3.LUT R4, RZ, R3, RZ, 0x33, !PT ;  /* 0x00000003ff047212 */ /* 0x000fe200078e33ff */
[----:B------:R-:W-:Y:S01]  /*1070*/  @!P5 IMAD.MOV R15, RZ, RZ, -R15 ;  /* 0x000000ffff0fd224 */ /* 0x000fe200078e0a0f */
[----:B------:R-:W-:Y:S01]  /*1080*/  ISETP.NE.AND P5, PT, R3, RZ, PT ;  /* 0x000000ff0300720c */ /* 0x000fe20003fa5270 */
[----:B------:R-:W-:-:S02]  /*1090*/  IMAD.MOV.U32 R3, RZ, RZ, R12 ;  /* 0x000000ffff037224 */ /* 0x000fc400078e000c */
[----:B------:R-:W-:Y:S02]  /*10a0*/  IMAD.MOV.U32 R17, RZ, RZ, R11 ;  /* 0x000000ffff117224 */ /* 0x000fe400078e000b */
[----:B------:R-:W-:Y:S02]  /*10b0*/  @!P0 IMAD.MOV R13, RZ, RZ, -R13 ;  /* 0x000000ffff0d8224 */ /* 0x000fe400078e0a0d */
[----:B------:R-:W-:Y:S02]  /*10c0*/  @!P1 IMAD.MOV R3, RZ, RZ, -R3 ;  /* 0x000000ffff039224 */ /* 0x000fe400078e0a03 */
[----:B------:R-:W-:Y:S02]  /*10d0*/  @!P3 IMAD.MOV R5, RZ, RZ, -R5 ;  /* 0x000000ffff05b224 */ /* 0x000fe400078e0a05 */
[----:B------:R-:W-:Y:S01]  /*10e0*/  @!P4 IMAD.MOV R17, RZ, RZ, -R17 ;  /* 0x000000ffff11c224 */ /* 0x000fe200078e0a11 */
[----:B------:R-:W-:Y:S01]  /*10f0*/  SEL R11, R4, R13, !P5 ;  /* 0x0000000d040b7207 */ /* 0x000fe20006800000 */
[----:B------:R-:W-:Y:S01]  /*1100*/  @!P6 IMAD.IADD R24, R24, 0x1, -R14 ;  /* 0x000000011818e824 */ /* 0x000fe200078e0a0e */
[----:B------:R-:W-:-:S02]  /*1110*/  SEL R14, R4, R8, !P5 ;  /* 0x00000008040e7207 */ /* 0x000fc40006800000 */
[C---:B------:R-:W-:Y:S02]  /*1120*/  SEL R12, R4.reuse, R19, !P5 ;  /* 0x00000013040c7207 */ /* 0x040fe40006800000 */
[C---:B------:R-:W-:Y:S02]  /*1130*/  SEL R16, R4.reuse, R21, !P5 ;  /* 0x0000001504107207 */ /* 0x040fe40006800000 */
[C---:B------:R-:W-:Y:S02]  /*1140*/  SEL R15, R4.reuse, R15, !P5 ;  /* 0x0000000f040f7207 */ /* 0x040fe40006800000 */
[C---:B------:R-:W-:Y:S02]  /*1150*/  SEL R10, R4.reuse, R3, !P5 ;  /* 0x00000003040a7207 */ /* 0x040fe40006800000 */
[C---:B------:R-:W-:Y:S02]  /*1160*/  SEL R13, R4.reuse, R5, !P5 ;  /* 0x00000005040d7207 */ /* 0x040fe40006800000 */
[----:B------:R-:W-:-:S02]  /*1170*/  SEL R8, R4, R17, !P5 ;  /* 0x0000001104087207 */ /* 0x000fc40006800000 */
[----:B------:R-:W0:Y:S01]  /*1180*/  LDC.64 R4, c[0x0][0x218] ;  /* 0x00008600ff047b82 */ /* 0x000e220000000a00 */
[----:B----4-:R-:W-:Y:S02]  /*1190*/  ISETP.GE.AND P0, PT, R26, RZ, PT ;  /* 0x000000ff1a00720c */ /* 0x010fe40003f06270 */
[----:B------:R-:W-:Y:S01]  /*11a0*/  ISETP.GE.AND P6, PT, R29, RZ, PT ;  /* 0x000000ff1d00720c */ /* 0x000fe20003fc6270 */
[----:B------:R-:W-:Y:S02]  /*11b0*/  @!P2 IMAD.MOV R0, RZ, RZ, -R0 ;  /* 0x000000ffff00a224 */ /* 0x000fe400078e0a00 */
[----:B------:R-:W-:Y:S02]  /*11c0*/  IMAD R12, R12, UR4, RZ ;  /* 0x000000040c0c7c24 */ /* 0x000fe4000f8e02ff */
[----:B------:R-:W-:Y:S02]  /*11d0*/  IMAD R16, R16, UR4, RZ ;  /* 0x0000000410107c24 */ /* 0x000fe4000f8e02ff */
[----:B------:R-:W-:-:S02]  /*11e0*/  IMAD R15, R15, UR4, RZ ;  /* 0x000000040f0f7c24 */ /* 0x000fc4000f8e02ff */
[----:B------:R-:W-:Y:S02]  /*11f0*/  IMAD R11, R11, UR4, RZ ;  /* 0x000000040b0b7c24 */ /* 0x000fe4000f8e02ff */
[----:B------:R-:W-:Y:S02]  /*1200*/  @!P0 IMAD.MOV R7, RZ, RZ, -R7 ;  /* 0x000000ffff078224 */ /* 0x000fe400078e0a07 */
[----:B------:R-:W-:Y:S02]  /*1210*/  @!P6 IMAD.MOV R24, RZ, RZ, -R24 ;  /* 0x000000ffff18e224 */ /* 0x000fe400078e0a18 */
[----:B------:R-:W-:Y:S01]  /*1220*/  IMAD R10, R10, UR4, RZ ;  /* 0x000000040a0a7c24 */ /* 0x000fe2000f8e02ff */
[-C--:B0-----:R-:W-:Y:S02]  /*1230*/  LEA R17, P5, R16, R4.reuse, 0x1 ;  /* 0x0000000410117211 */ /* 0x081fe400078a08ff */
[----:B------:R-:W-:Y:S01]  /*1240*/  LEA R18, P4, R15, R4, 0x1 ;  /* 0x000000040f127211 */ /* 0x000fe200078808ff */
[----:B------:R-:W-:-:S02]  /*1250*/  IMAD R13, R13, UR4, RZ ;  /* 0x000000040d0d7c24 */ /* 0x000fc4000f8e02ff */
[----:B------:R-:W-:Y:S01]  /*1260*/  IMAD R8, R8, UR4, RZ ;  /* 0x0000000408087c24 */ /* 0x000fe2000f8e02ff */
[----:B------:R-:W-:Y:S01]  /*1270*/  LEA.HI.X.SX32 R15, R15, R5, 0x1, P4 ;  /* 0x000000050f0f7211 */ /* 0x000fe200020f0eff */
[----:B------:R-:W0:Y:S01]  /*1280*/  S2R R29, SR_TID.X ;  /* 0x00000000001d7919 */ /* 0x000e220000002100 */
[----:B------:R-:W-:Y:S02]  /*1290*/  SHF.R.S32.HI R9, RZ, 0x1f, R28 ;  /* 0x0000001fff097819 */ /* 0x000fe4000001141c */
[----:B---3--:R-:W-:-:S13]  /*12a0*/  ISETP.GE.AND P1, PT, R27, RZ, PT ;  /* 0x000000ff1b00720c */ /* 0x008fda0003f26270 */
[----:B------:R-:W-:Y:S01]  /*12b0*/  @!P1 IMAD.MOV R6, RZ, RZ, -R6 ;  /* 0x000000ffff069224 */ /* 0x000fe200078e0a06 */
[----:B------:R-:W-:Y:S02]  /*12c0*/  ISETP.NE.AND P3, PT, R2, RZ, PT ;  /* 0x000000ff0200720c */ /* 0x000fe40003f65270 */
[----:B------:R-:W-:-:S04]  /*12d0*/  LOP3.LUT R2, RZ, R2, RZ, 0x33, !PT ;  /* 0x00000002ff027212 */ /* 0x000fc800078e33ff */
[----:B------:R-:W-:Y:S01]  /*12e0*/  SEL R3, R2, R0, !P3 ;  /* 0x0000000002037207 */ /* 0x000fe20005800000 */
[----:B------:R-:W-:Y:S01]  /*12f0*/  IMAD R0, R14, UR4, RZ ;  /* 0x000000040e007c24 */ /* 0x000fe2000f8e02ff */
[----:B------:R-:W-:Y:S02]  /*1300*/  LEA R14, P6, R12, R4, 0x1 ;  /* 0x000000040c0e7211 */ /* 0x000fe400078c08ff */
[C---:B------:R-:W-:Y:S02]  /*1310*/  SEL R7, R2.reuse, R7, !P3 ;  /* 0x0000000702077207 */ /* 0x040fe40005800000 */
[C---:B------:R-:W-:Y:S01]  /*1320*/  SEL R6, R2.reuse, R6, !P3 ;  /* 0x0000000602067207 */ /* 0x040fe20005800000 */
[----:B------:R1:W-:Y:S01]  /*1330*/  STL [R1+0x6fc], R14 ;  /* 0x0006fc0e01007387 */ /* 0x0003e20000100800 */
[----:B------:R-:W-:-:S03]  /*1340*/  SEL R2, R2, R24, !P3 ;  /* 0x0000001802027207 */ /* 0x000fc60005800000 */
[----:B------:R2:W-:Y:S01]  /*1350*/  STL [R1+0x6f4], R17 ;  /* 0x0006f41101007387 */ /* 0x0005e20000100800 */
[----:B-1----:R-:W-:-:S03]  /*1360*/  LEA R14, P3, R11, R4, 0x1 ;  /* 0x000000040b0e7211 */ /* 0x002fc600078608ff */
[----:B------:R1:W-:Y:S01]  /*1370*/  STL [R1+0x6ec], R18 ;  /* 0x0006ec1201007387 */ /* 0x0003e20000100800 */
[----:B--2---:R-:W-:-:S03]  /*1380*/  LEA R17, P2, R10, R4, 0x1 ;  /* 0x000000040a117211 */ /* 0x004fc600078408ff */
[----:B------:R2:W-:Y:S04]  /*1390*/  STL [R1+0x19c], R14 ;  /* 0x00019c0e01007387 */ /* 0x0005e80000100800 */
[----:B------:R3:W-:Y:S01]  /*13a0*/  STL [R1+0x194], R17 ;  /* 0x0001941101007387 */ /* 0x0007e20000100800 */
[-C--:B-1----:R-:W-:Y:S02]  /*13b0*/  LEA R18, P1, R0, R4.reuse, 0x1 ;  /* 0x0000000400127211 */ /* 0x082fe400078208ff */
[-C--:B--2---:R-:W-:Y:S02]  /*13c0*/  LEA R14, P0, R13, R4.reuse, 0x1 ;  /* 0x000000040d0e7211 */ /* 0x084fe400078008ff */
[----:B---3--:R-:W-:Y:S02]  /*13d0*/  LEA.HI.X.SX32 R17, R12, R5, 0x1, P6 ;  /* 0x000000050c117211 */ /* 0x008fe400030f0eff */
[----:B------:R-:W-:-:S02]  /*13e0*/  LEA R12, P6, R8, R4, 0x1 ;  /* 0x00000004080c7211 */ /* 0x000fc400078c08ff */
[-C--:B------:R-:W-:Y:S01]  /*13f0*/  LEA.HI.X.SX32 R4, R16, R5.reuse, 0x1, P5 ;  /* 0x0000000510047211 */ /* 0x080fe200028f0eff */
[----:B------:R-:W-:Y:S01]  /*1400*/  STL [R1+0x18c], R18 ;  /* 0x00018c1201007387 */ /* 0x000fe20000100800 */
[----:B------:R-:W-:-:S03]  /*1410*/  LEA.HI.X.SX32 R11, R11, R5, 0x1, P3 ;  /* 0x000000050b0b7211 */ /* 0x000fc600018f0eff */
[----:B------:R-:W-:Y:S01]  /*1420*/  STL [R1+0x6f8], R17 ;  /* 0x0006f81101007387 */ /* 0x000fe20000100800 */
[----:B------:R-:W-:-:S03]  /*1430*/  LEA.HI.X.SX32 R13, R13, R5, 0x1, P0 ;  /* 0x000000050d0d7211 */ /* 0x000fc600000f0eff */
[----:B------:R1:W-:Y:S01]  /*1440*/  STL [R1+0x6f0], R4 ;  /* 0x0006f00401007387 */ /* 0x0003e20000100800 */
[----:B------:R-:W-:-:S03]  /*1450*/  LEA.HI.X.SX32 R0, R0, R5, 0x1, P1 ;  /* 0x0000000500007211 */ /* 0x000fc600008f0eff */
[----:B------:R-:W-:Y:S01]  /*1460*/  STL [R1+0x6e8], R15 ;  /* 0x0006e80f01007387 */ /* 0x000fe20000100800 */
[----:B-1----:R-:W-:-:S03]  /*1470*/  LEA.HI.X.SX32 R4, R10, R5, 0x1, P2 ;  /* 0x000000050a047211 */ /* 0x002fc600010f0eff */
[----:B------:R-:W-:Y:S04]  /*1480*/  STL [R1+0x198], R11 ;  /* 0x0001980b01007387 */ /* 0x000fe80000100800 */
[----:B------:R1:W-:Y:S04]  /*1490*/  STL [R1+0x190], R4 ;  /* 0x0001900401007387 */ /* 0x0003e80000100800 */
[----:B------:R2:W-:Y:S04]  /*14a0*/  STL.64 [R1+0x718], R12 ;  /* 0x0007180c01007387 */ /* 0x0005e80000100a00 */
[----:B------:R0:W-:Y:S01]  /*14b0*/  STL [R1+0x188], R0 ;  /* 0x0001880001007387 */ /* 0x0001e20000100800 */
[----:B-1----:R-:W1:Y:S03]  /*14c0*/  LDC R4, c[0x0][0x238] ;  /* 0x00008e00ff047b82 */ /* 0x002e660000000800 */
[----:B------:R-:W-:Y:S04]  /*14d0*/  STL [R1+0x160], RZ ;  /* 0x000160ff01007387 */ /* 0x000fe80000100800 */
        /* <DEDUP_REMOVED lines=54> */
[----:B------:R-:W-:Y:S01]  /*1840*/  STL [R1+0x13c], RZ ;  /* 0x00013cff01007387 */ /* 0x000fe20000100800 */
[----:B-1----:R-:W-:-:S03]  /*1850*/  IMAD R15, R4, 0x1c, RZ ;  /* 0x0000001c040f7824 */ /* 0x002fc600078e02ff */
[----:B------:R-:W-:Y:S04]  /*1860*/  STL [R1+0x1d0], RZ ;  /* 0x0001d0ff01007387 */ /* 0x000fe80000100800 */
[----:B------:R-:W-:Y:S01]  /*1870*/  STL [R1+0x1d4], RZ ;  /* 0x0001d4ff01007387 */ /* 0x000fe20000100800 */
[----:B------:R-:W-:-:S03]  /*1880*/  IMAD R7, R7, UR7, RZ ;  /* 0x0000000707077c24 */ /* 0x000fc6000f8e02ff */
[----:B------:R-:W-:Y:S01]  /*1890*/  STL [R1+0x1d8], RZ ;  /* 0x0001d8ff01007387 */ /* 0x000fe20000100800 */
[----:B------:R-:W-:-:S03]  /*18a0*/  IMAD R6, R6, UR7, RZ ;  /* 0x0000000706067c24 */ /* 0x000fc6000f8e02ff */
[----:B------:R-:W-:Y:S04]  /*18b0*/  STL [R1+0x1dc], RZ ;  /* 0x0001dcff01007387 */ /* 0x000fe80000100800 */
[----:B------:R-:W-:Y:S04]  /*18c0*/  STL [R1+0x120], RZ ;  /* 0x000120ff01007387 */ /* 0x000fe80000100800 */
[----:B------:R-:W-:Y:S04]  /*18d0*/  STL [R1+0x124], RZ ;  /* 0x000124ff01007387 */ /* 0x000fe80000100800 */
[----:B------:R-:W-:Y:S01]  /*18e0*/  STL [R1+0x128], RZ ;  /* 0x000128ff01007387 */ /* 0x000fe20000100800 */
[----:B--2---:R-:W-:-:S03]  /*18f0*/  IMAD.WIDE R12, R6, 0x2, RZ ;  /* 0x00000002060c7825 */ /* 0x004fc600078e02ff */
[----:B------:R-:W-:Y:S01]  /*1900*/  STL [R1+0x12c], RZ ;  /* 0x00012cff01007387 */ /* 0x000fe20000100800 */
[----:B------:R-:W-:-:S03]  /*1910*/  LEA.HI R9, R9, R28, RZ, 0x5 ;  /* 0x0000001c09097211 */ /* 0x000fc600078f28ff */
[----:B------:R1:W-:Y:S01]  /*1920*/  STL.64 [R1+0x728], R14 ;  /* 0x0007280e01007387 */ /* 0x0003e20000100a00 */
[----:B------:R-:W-:Y:S01]  /*1930*/  LEA.HI.X.SX32 R8, R8, R5, 0x1, P6 ;  /* 0x0000000508087211 */ /* 0x000fe200030f0eff */
[----:B------:R-:W-:Y:S01]  /*1940*/  IMAD R3, R3, UR7, RZ ;  /* 0x0000000703037c24 */ /* 0x000fe2000f8e02ff */
[----:B0-----:R-:W-:-:S03]  /*1950*/  LOP3.LUT R0, R29, 0x1f, RZ, 0xc0, !PT ;  /* 0x0000001f1d007812 */ /* 0x001fc600078ec0ff */
[----:B------:R-:W-:-:S04]  /*1960*/  IMAD.WIDE R28, R3, 0x2, RZ ;  /* 0x00000002031c7825 */ /* 0x000fc800078e02ff */
[----:B-1----:R-:W-:Y:S01]  /*1970*/  IMAD.WIDE R14, R7, 0x2, RZ ;  /* 0x00000002070e7825 */ /* 0x002fe200078e02ff */
[----:B------:R-:W-:-:S04]  /*1980*/  SHF.R.S32.HI R3, RZ, 0x5, R9 ;  /* 0x00000005ff037819 */ /* 0x000fc80000011409 */
[----:B------:R-:W-:Y:S04]  /*1990*/  STL.64 [R1+0x1c8], R14 ;  /* 0x0001c80e01007387 */ /* 0x000fe80000100a00 */
[----:B------:R-:W-:Y:S04]  /*19a0*/  STL.64 [R1+0x180], R12 ;  /* 0x0001800c01007387 */ /* 0x000fe80000100a00 */
[----:B------:R0:W-:Y:S04]  /*19b0*/  STL [R1+0x720], R8 ;  /* 0x0007200801007387 */ /* 0x0001e80000100800 */
[----:B0-----:R-:W2:Y:S01]  /*19c0*/  LDL.64 R8, [R1+0x1c8] ;  /* 0x0001c80001087983 */ /* 0x001ea20000100a00 */
[----:B------:R-:W-:-:S02]  /*19d0*/  IMAD R2, R2, UR7, RZ ;  /* 0x0000000702027c24 */ /* 0x000fc4000f8e02ff */
[----:B------:R-:W-:Y:S02]  /*19e0*/  IMAD R5, R4, 0x1f, RZ ;  /* 0x0000001f04057824 */ /* 0x000fe400078e02ff */
[----:B------:R-:W-:Y:S01]  /*19f0*/  IMAD.WIDE R6, R2, 0x2, RZ ;  /* 0x0000000202067825 */ /* 0x000fe200078e02ff */
[----:B------:R-:W-:Y:S04]  /*1a00*/  STL [R1+0x514], R3 ;  /* 0x0005140301007387 */ /* 0x000fe80000100800 */
[----:B------:R-:W-:Y:S01]  /*1a10*/  STL.64 [R1+0x1f8], R6 ;  /* 0x0001f80601007387 */ /* 0x000fe20000100a00 */
[----:B------:R-:W-:Y:S02]  /*1a20*/  IMAD R10, R0, UR6, RZ ;  /* 0x00000006000a7c24 */ /* 0x000fe4000f8e02ff */
[----:B------:R-:W-:-:S02]  /*1a30*/  IMAD R10, R4, 0x1e, RZ ;  /* 0x0000001e040a7824 */ /* 0x000fc400078e02ff */
[----:B------:R-:W-:Y:S02]  /*1a40*/  IMAD R11, R4, 0x1d, RZ ;  /* 0x0000001d040b7824 */ /* 0x000fe400078e02ff */
[----:B--2---:R-:W-:-:S05]  /*1a50*/  IMAD.WIDE R14, R5, 0x2, R8 ;  /* 0x00000002050e7825 */ /* 0x004fca00078e0208 */
[----:B------:R0:W-:Y:S02]  /*1a60*/  STL.64 [R1+0x6e0], R14 ;  /* 0x0006e00e01007387 */ /* 0x0001e40000100a00 */
[----:B0-----:R-:W-:-:S05]  /*1a70*/  IMAD.WIDE R14, R5, 0x2, R12 ;  /* 0x00000002050e7825 */ /* 0x001fca00078e020c */
        /* <DEDUP_REMOVED lines=18> */
[----:B------:R0:W-:Y:S04]  /*1ba0*/  STL.64 [R1+0x3c0], R14 ;  /* 0x0003c00e01007387 */ /* 0x0001e80000100a00 */
[----:B0-----:R-:W2:Y:S01]  /*1bb0*/  LDL.LU.64 R14, [R1+0x728] ;  /* 0x00072800010e7983 */ /* 0x001ea20000300a00 */
[----:B------:R-:W-:-:S05]  /*1bc0*/  IMAD.WIDE R10, R11, 0x2, R6 ;  /* 0x000000020b0a7825 */ /* 0x000fca00078e0206 */
[----:B------:R2:W-:Y:S01]  /*1bd0*/  STL.64 [R1+0x3b8], R10 ;  /* 0x0003b80a01007387 */ /* 0x0005e20000100a00 */
[C---:B------:R-:W-:Y:S02]  /*1be0*/  IMAD R16, R4.reuse, 0x1b, RZ ;  /* 0x0000001b04107824 */ /* 0x040fe400078e02ff */
[C---:B------:R-:W-:Y:S02]  /*1bf0*/  IMAD R17, R4.reuse, 0x1a, RZ ;  /* 0x0000001a04117824 */ /* 0x040fe400078e02ff */
[C---:B------:R-:W-:Y:S02]  /*1c00*/  IMAD R18, R4.reuse, 0x19, RZ ;  /* 0x0000001904127824 */ /* 0x040fe400078e02ff */
[C---:B------:R-:W-:Y:S02]  /*1c10*/  IMAD R19, R4.reuse, 0x18, RZ ;  /* 0x0000001804137824 */ /* 0x040fe400078e02ff */
[C---:B------:R-:W-:Y:S02]  /*1c20*/  IMAD R20, R4.reuse, 0x17, RZ ;  /* 0x0000001704147824 */ /* 0x040fe400078e02ff */
[----:B------:R-:W-:-:S02]  /*1c30*/  IMAD R21, R4, 0x16, RZ ;  /* 0x0000001604157824 */ /* 0x000fc400078e02ff */
[C---:B------:R-:W-:Y:S02]  /*1c40*/  IMAD R22, R4.reuse, 0x15, RZ ;  /* 0x0000001504167824 */ /* 0x040fe400078e02ff */
[C---:B------:R-:W-:Y:S02]  /*1c50*/  IMAD R23, R4.reuse, 0x14, RZ ;  /* 0x0000001404177824 */ /* 0x040fe400078e02ff */
[C---:B------:R-:W-:Y:S02]  /*1c60*/  IMAD R24, R4.reuse, 0x13, RZ ;  /* 0x0000001304187824 */ /* 0x040fe400078e02ff */
[C---:B------:R-:W-:Y:S02]  /*1c70*/  IMAD R25, R4.reuse, 0x12, RZ ;  /* 0x0000001204197824 */ /* 0x040fe400078e02ff */
[C---:B------:R-:W-:Y:S02]  /*1c80*/  IMAD R26, R4.reuse, 0x11, RZ ;  /* 0x00000011041a7824 */ /* 0x040fe400078e02ff */
[----:B------:R-:W-:-:S02]  /*1c90*/  IMAD.SHL.U32 R27, R4, 0x10, RZ ;  /* 0x00000010041b7824 */ /* 0x000fc400078e00ff */
[C---:B------:R-:W-:Y:S02]  /*1ca0*/  IMAD R3, R4.reuse, 0xf, RZ ;  /* 0x0000000f04037824 */ /* 0x040fe400078e02ff */
        /* <DEDUP_REMOVED lines=21> */
[----:B0-----:R-:W-:-:S04]  /*1e00*/  IMAD.WIDE R10, R17, 0x2, R28 ;  /* 0x00000002110a7825 */ /* 0x001fc800078e021c */
[----:B------:R-:W-:Y:S01]  /*1e10*/  IMAD.WIDE R16, R17, 0x2, R6 ;  /* 0x0000000211107825 */ /* 0x000fe200078e0206 */
[----:B------:R0:W-:Y:S04]  /*1e20*/  STL.64 [R1+0x360], R10 ;  /* 0x0003600a01007387 */ /* 0x0001e80000100a00 */
[----:B------:R1:W-:Y:S01]  /*1e30*/  STL.64 [R1+0x358], R16 ;  /* 0x0003581001007387 */ /* 0x0003e20000100a00 */
[----:B0-----:R-:W-:-:S04]  /*1e40*/  IMAD.WIDE R10, R18, 0x2, R8 ;  /* 0x00000002120a7825 */ /* 0x001fc800078e0208 */
[C---:B-1----:R-:W-:Y:S01]  /*1e50*/  IMAD.WIDE R16, R18.reuse, 0x2, R12 ;  /* 0x0000000212107825 */ /* 0x042fe200078e020c */
[----:B------:R0:W-:Y:S04]  /*1e60*/  STL.64 [R1+0x350], R10 ;  /* 0x0003500a01007387 */ /* 0x0001e80000100a00 */
[----:B------:R1:W-:Y:S01]  /*1e70*/  STL.64 [R1+0x348], R16 ;  /* 0x0003481001007387 */ /* 0x0003e20000100a00 */
[----:B0-----:R-:W-:-:S04]  /*1e80*/  IMAD.WIDE R10, R18, 0x2, R28 ;  /* 0x00000002120a7825 */ /* 0x001fc800078e021c */
[----:B-1----:R-:W-:Y:S01]  /*1e90*/  IMAD.WIDE R16, R18, 0x2, R6 ;  /* 0x0000000212107825 */ /* 0x002fe200078e0206 */
[----:B------:R0:W-:Y:S04]  /*1ea0*/  STL.64 [R1+0x340], R10 ;  /* 0x0003400a01007387 */ /* 0x0001e80000100a00 */
[----:B------:R1:W-:Y:S01]  /*1eb0*/  STL.64 [R1+0x338], R16 ;  /* 0x0003381001007387 */ /* 0x0003e20000100a00 */
[----:B0-----:R-:W-:-:S04]  /*1ec0*/  IMAD.WIDE R10, R19, 0x2, R8 ;  /* 0x00000002130a7825 */ /* 0x001fc800078e0208 */
[C---:B-1----:R-:W-:Y:S01]  /*1ed0*/  IMAD.WIDE R16, R19.reuse, 0x2, R12 ;  /* 0x0000000213107825 */ /* 0x042fe200078e020c */
[----:B------:R0:W-:Y:S04]  /*1ee0*/  STL.64 [R1+0x330], R10 ;  /* 0x0003300a01007387 */ /* 0x0001e80000100a00 */
[----:B------:R1:W-:Y:S01]  /*1ef0*/  STL.64 [R1+0x328], R16 ;  /* 0x0003281001007387 */ /* 0x0003e20000100a00 */
[----:B0-----:R-:W-:-:S04]  /*1f00*/  IMAD.WIDE R10, R19, 0x2, R28 ;  /* 0x00000002130a7825 */ /* 0x001fc800078e021c */
[----:B------:R-:W-:Y:S01]  /*1f10*/  IMAD.WIDE R18, R19, 0x2, R6 ;  /* 0x0000000213127825 */ /* 0x000fe200078e0206 */
[----:B------:R0:W-:Y:S03]  /*1f20*/  STL.64 [R1+0x320], R10 ;  /* 0x0003200a01007387 */ /* 0x0001e60000100a00 */
[C---:B-1----:R-:W-:Y:S01]  /*1f30*/  IMAD.WIDE R16, R20.reuse, 0x2, R8 ;  /* 0x0000000214107825 */ /* 0x042fe200078e0208 */
[----:B------:R1:W-:Y:S04]  /*1f40*/  STL.64 [R1+0x318], R18 ;  /* 0x0003181201007387 */ /* 0x0003e80000100a00 */
[----:B------:R2:W-:Y:S01]  /*1f50*/  STL.64 [R1+0x310], R16 ;  /* 0x0003101001007387 */ /* 0x0005e20000100a00 */
[----:B0-----:R-:W-:-:S04]  /*1f60*/  IMAD.WIDE R10, R20, 0x2, R12 ;  /* 0x00000002140a7825 */ /* 0x001fc800078e020c */
[C---:B-1----:R-:W-:Y:S01]  /*1f70*/  IMAD.WIDE R18, R20.reuse, 0x2, R28 ;  /* 0x0000000214127825 */ /* 0x042fe200078e021c */
[----:B------:R0:W-:Y:S03]  /*1f80*/  STL.64 [R1+0x308], R10 ;  /* 0x0003080a01007387 */ /* 0x0001e60000100a00 */
[----:B--2---:R-:W-:Y:S01]  /*1f90*/  IMAD.WIDE R16, R20, 0x2, R6 ;  /* 0x0000000214107825 */ /* 0x004fe200078e0206 */
[----:B------:R1:W-:Y:S04]  /*1fa0*/  STL.64 [R1+0x300], R18 ;  /* 0x0003001201007387 */ /* 0x0003e80000100a00 */
[----:B------:R2:W-:Y:S01]  /*1fb0*/  STL.64 [R1+0x2f8], R16 ;  /* 0x0002f81001007387 */ /* 0x0005e20000100a00 */
[----:B0-----:R-:W-:-:S04]  /*1fc0*/  IMAD.WIDE R10, R21, 0x2, R8 ;  /* 0x00000002150a7825 */ /* 0x001fc800078e0208 */
[C---:B-1----:R-:W-:Y:S01]  /*1fd0*/  IMAD.WIDE R18, R21.reuse, 0x2, R12 ;  /* 0x0000000215127825 */ /* 0x042fe200078e020c */
[----:B------:R0:W-:Y:S03]  /*1fe0*/  STL.64 [R1+0x2f0], R10 ;  /* 0x0002f00a01007387 */ /* 0x0001e60000100a00 */
[C---:B--2---:R-:W-:Y:S01]  /*1ff0*/  IMAD.WIDE R16, R21.reuse, 0x2, R28 ;  /* 0x0000000215107825 */ /* 0x044fe200078e021c */
        /* <DEDUP_REMOVED lines=9> */
[----:B-1----:R-:W-:Y:S01]  /*2090*/  IMAD.WIDE R18, R22, 0x2, R6 ;  /* 0x0000000216127825 */ /* 0x002fe200078e0206 */
[----:B------:R0:W-:Y:S03]  /*20a0*/  STL.64 [R1+0x2c0], R10 ;  /* 0x0002c00a01007387 */ /* 0x0001e60000100a00 */
[C---:B--2---:R-:W-:Y:S01]  /*20b0*/  IMAD.WIDE R16, R23.reuse, 0x2, R8 ;  /* 0x0000000217107825 */ /* 0x044fe200078e0208 */
        /* <DEDUP_REMOVED lines=35> */
[----:B--2---:R-:W-:-:S05]  /*22f0*/  IMAD.WIDE R16, R27, 0x2, R12 ;  /* 0x000000021b107825 */ /* 0x004fca00078e020c */
[----:B------:R1:W-:Y:S01]  /*2300*/  STL.64 [R1+0x228], R16 ;  /* 0x0002281001007387 */ /* 0x0003e20000100a00 */
[----:B0-----:R-:W-:-:S03]  /*2310*/  IMAD.WIDE R10, R27, 0x2, R6 ;  /* 0x000000021b0a7825 */ /* 0x001fc600078e0206 */
[----:B------:R0:W-:Y:S04]  /*2320*/  STL.64 [R1+0x220], R18 ;  /* 0x0002201201007387 */ /* 0x0001e80000100a00 */
[----:B------:R2:W-:Y:S01]  /*2330*/  STL.64 [R1+0x218], R10 ;  /* 0x0002180a01007387 */ /* 0x0005e20000100a00 */
[----:B-1----:R-:W-:-:S05]  /*2340*/  IMAD.WIDE R16, R3, 0x2, R8 ;  /* 0x0000000203107825 */ /* 0x002fca00078e0208 */
[----:B------:R1:W-:Y:S01]  /*2350*/  STL.64 [R1+0x210], R16 ;  /* 0x0002101001007387 */ /* 0x0003e20000100a00 */
[----:B0-----:R-:W-:-:S04]  /*2360*/  IMAD.WIDE R18, R3, 0x2, R28 ;  /* 0x0000000203127825 */ /* 0x001fc800078e021c */
[----:B--2---:R-:W-:-:S05]  /*2370*/  IMAD.WIDE R10, R3, 0x2, R12 ;  /* 0x00000002030a7825 */ /* 0x004fca00078e020c */
[----:B------:R0:W-:Y:S01]  /*2380*/  STL.64 [R1+0x208], R10 ;  /* 0x0002080a01007387 */ /* 0x0001e20000100a00 */
[----:B-1----:R-:W-:-:S03]  /*2390*/  IMAD.WIDE R16, R3, 0x2, R6 ;  /* 0x0000000203107825 */ /* 0x002fc600078e0206 */
[----:B------:R1:W-:Y:S04]  /*23a0*/  STL.64 [R1+0x200], R18 ;  /* 0x0002001201007387 */ /* 0x0003e80000100a00 */
[----:B------:R2:W-:Y:S01]  /*23b0*/  STL.64 [R1+0x6c0], R16 ;  /* 0x0006c01001007387 */ /* 0x0005e20000100a00 */
[----:B0-----:R-:W-:-:S04]  /*23c0*/  IMAD.WIDE R10, R5, 0x2, R8 ;  /* 0x00000002050a7825 */ /* 0x001fc800078e0208 */
[C---:B-1----:R-:W-:Y:S01]  /*23d0*/  IMAD.WIDE R18, R5.reuse, 0x2, R28 ;  /* 0x0000000205127825 */ /* 0x042fe200078e021c */
[----:B------:R0:W-:Y:S03]  /*23e0*/  STL.64 [R1+0x6b8], R10 ;  /* 0x0006b80a01007387 */ /* 0x0001e60000100a00 */
[----:B--2---:R-:W-:-:S04]  /*23f0*/  IMAD.WIDE R16, R5, 0x2, R12 ;  /* 0x0000000205107825 */ /* 0x004fc800078e020c */
[----:B------:R-:W-:Y:S01]  /*2400*/  IMAD R3, R4, 0xd, RZ ;  /* 0x0000000d04037824 */ /* 0x000fe200078e02ff */
[----:B------:R1:W-:Y:S01]  /*2410*/  STL.64 [R1+0x6b0], R16 ;  /* 0x0006b01001007387 */ /* 0x0003e20000100a00 */
[----:B0-----:R-:W-:-:S03]  /*2420*/  IMAD.WIDE R10, R5, 0x2, R6 ;  /* 0x00000002050a7825 */ /* 0x001fc600078e0206 */
[----:B------:R0:W-:Y:S04]  /*2430*/  STL.64 [R1+0x6a8], R18 ;  /* 0x0006a81201007387 */ /* 0x0001e80000100a00 */
[----:B------:R2:W-:Y:S01]  /*2440*/  STL.64 [R1+0x6a0], R10 ;  /* 0x0006a00a01007387 */ /* 0x0005e20000100a00 */
[----:B-1----:R-:W-:-:S04]  /*2450*/  IMAD.WIDE R16, R3, 0x2, R8 ;  /* 0x0000000203107825 */ /* 0x002fc800078e0208 */
[----:B------:R-:W-:Y:S01]  /*2460*/  IMAD R5, R4, 0xc, RZ ;  /* 0x0000000c04057824 */ /* 0x000fe200078e02ff */
        /* <DEDUP_REMOVED lines=35> */
[----:B------:R-:W-:Y:S01]  /*26a0*/  IMAD.SHL.U32 R5, R4, 0x8, RZ ;  /* 0x0000000804057824 */ /* 0x000fe200078e00ff */
        /* <DEDUP_REMOVED lines=41> */
[----:B------:R-:W-:Y:S04]  /*2940*/  STL.64 [R1+0x588], R18 ;  /* 0x0005881201007387 */ /* 0x000fe80000100a00 */
[----:B------:R1:W-:Y:S01]  /*2950*/  STL.64 [R1+0x580], R16 ;  /* 0x0005801001007387 */ /* 0x0003e20000100a00 */
[----:B0-----:R-:W-:-:S04]  /*2960*/  IMAD.WIDE R10, R5, 0x2, R8 ;  /* 0x00000002050a7825 */ /* 0x001fc800078e0208 */
[----:B------:R-:W-:Y:S01]  /*2970*/  IMAD R3, R4, 0x3, RZ ;  /* 0x0000000304037824 */ /* 0x000fe200078e02ff */
[----:B------:R0:W-:Y:S01]  /*2980*/  STL.64 [R1+0x578], R10 ;  /* 0x0005780a01007387 */ /* 0x0001e20000100a00 */
[----:B-1----:R-:W-:-:S04]  /*2990*/  IMAD.WIDE R16, R5, 0x2, R12 ;  /* 0x0000000205107825 */ /* 0x002fc800078e020c */
[C---:B------:R-:W-:Y:S01]  /*29a0*/  IMAD.WIDE R18, R5.reuse, 0x2, R6 ;  /* 0x0000000205127825 */ /* 0x040fe200078e0206 */
[----:B------:R1:W-:Y:S03]  /*29b0*/  STL.64 [R1+0x570], R16 ;  /* 0x0005701001007387 */ /* 0x0003e60000100a00 */
[----:B0-----:R-:W-:-:S05]  /*29c0*/  IMAD.WIDE R10, R5, 0x2, R28 ;  /* 0x00000002050a7825 */ /* 0x001fca00078e021c */
[----:B------:R0:W-:Y:S01]  /*29d0*/  STL.64 [R1+0x568], R10 ;  /* 0x0005680a01007387 */ /* 0x0001e20000100a00 */
[----:B-1----:R-:W-:-:S03]  /*29e0*/  IMAD.WIDE R16, R3, 0x2, R8 ;  /* 0x0000000203107825 */ /* 0x002fc600078e0208 */
[----:B------:R1:W-:Y:S01]  /*29f0*/  STL.64 [R1+0x560], R18 ;  /* 0x0005601201007387 */ /* 0x0003e20000100a00 */
[----:B------:R-:W-:-:S03]  /*2a00*/  IMAD.SHL.U32 R2, R4, 0x2, RZ ;  /* 0x0000000204027824 */ /* 0x000fc600078e00ff */
[----:B------:R2:W-:Y:S01]  /*2a10*/  STL.64 [R1+0x558], R16 ;  /* 0x0005581001007387 */ /* 0x0005e20000100a00 */
[----:B0-----:R-:W-:-:S04]  /*2a20*/  IMAD.WIDE R10, R3, 0x2, R12 ;  /* 0x00000002030a7825 */ /* 0x001fc800078e020c */
[C---:B-1----:R-:W-:Y:S01]  /*2a30*/  IMAD.WIDE R18, R3.reuse, 0x2, R28 ;  /* 0x0000000203127825 */ /* 0x042fe200078e021c */
[----:B------:R0:W-:Y:S03]  /*2a40*/  STL.64 [R1+0x550], R10 ;  /* 0x0005500a01007387 */ /* 0x0001e60000100a00 */
[----:B--2---:R-:W-:Y:S01]  /*2a50*/  IMAD.WIDE R16, R3, 0x2, R6 ;  /* 0x0000000203107825 */ /* 0x004fe200078e0206 */
[----:B------:R1:W-:Y:S03]  /*2a60*/  STL.64 [R1+0x548], R18 ;  /* 0x0005481201007387 */ /* 0x0003e60000100a00 */
[C---:B0-----:R-:W-:Y:S02]  /*2a70*/  IMAD.WIDE R10, R2.reuse, 0x2, R8 ;  /* 0x00000002020a7825 */ /* 0x041fe400078e0208 */
[----:B------:R0:W5:Y:S02]  /*2a80*/  LDL.LU R8, [R1+0x720] ;  /* 0x0007200001087983 */ /* 0x0001640000300800 */
[----:B-1----:R-:W-:-:S02]  /*2a90*/  IMAD.WIDE R18, R2, 0x2, R12 ;  /* 0x0000000202127825 */ /* 0x002fc400078e020c */
[----:B------:R1:W-:Y:S04]  /*2aa0*/  STL.64 [R1+0x540], R16 ;  /* 0x0005401001007387 */ /* 0x0003e80000100a00 */
[----:B------:R0:W5:Y:S04]  /*2ab0*/  LDL.LU.64 R12, [R1+0x718] ;  /* 0x00071800010c7983 */ /* 0x0001680000300a00 */
[----:B------:R2:W-:Y:S01]  /*2ac0*/  STL.64 [R1+0x538], R10 ;  /* 0x0005380a01007387 */ /* 0x0005e20000100a00 */
[----:B-1----:R-:W-:-:S03]  /*2ad0*/  IMAD.WIDE R16, R2, 0x2, R28 ;  /* 0x0000000202107825 */ /* 0x002fc600078e021c */
[----:B------:R0:W-:Y:S01]  /*2ae0*/  STL.64 [R1+0x530], R18 ;  /* 0x0005301201007387 */ /* 0x0001e20000100a00 */
[----:B--2---:R-:W-:-:S03]  /*2af0*/  IMAD.WIDE R10, R2, 0x2, R6 ;  /* 0x00000002020a7825 */ /* 0x004fc600078e0206 */
[----:B------:R0:W-:Y:S01]  /*2b00*/  STL.64 [R1+0x528], R16 ;  /* 0x0005281001007387 */ /* 0x0001e20000100a00 */
[----:B------:R-:W-:-:S03]  /*2b10*/  IMAD.WIDE R2, R4, 0x2, R6 ;  /* 0x0000000204027825 */ /* 0x000fc600078e0206 */
[----:B------:R0:W-:Y:S04]  /*2b20*/  STL.64 [R1+0x520], R10 ;  /* 0x0005200a01007387 */ /* 0x0001e80000100a00 */
[----:B------:R0:W-:Y:S01]  /*2b30*/  STL.64 [R1+0x518], R2 ;  /* 0x0005180201007387 */ /* 0x0001e20000100a00 */
[----:B------:R-:W-:Y:S01]  /*2b40*/  IMAD.U32 R0, RZ, RZ, UR8 ;  /* 0x00000008ff007e24 */ /* 0x000fe2000f8e00ff */
[----:B------:R-:W-:-:S06]  /*2b50*/  ULDC.64 UR4, c[0x0][0x210] ;  /* 0x0000840000047ab9 */ /* 0x000fcc0000000a00 */
.L_x_1:
[----:B------:R-:W2:Y:S01]  /*2b60*/  LDL.64 R6, [R1+0x518] ;  /* 0x0005180001067983 */ /* 0x000ea20000100a00 */
[----:B------:R-:W-:Y:S01]  /*2b70*/  ISETP.GT.AND P1, PT, R0, RZ, PT ;  /* 0x000000ff0000720c */ /* 0x000fe20003f24270 */
[----:B------:R-:W-:Y:S02]  /*2b80*/  ULDC UR8, c[0x0][0x23c] ;  /* 0x00008f0000087ab9 */ /* 0x000fe40000000800 */
[----:B------:R-:W-:Y:S04]  /*2b90*/  STL [R1+0x9c4], R15 ;  /* 0x0009c40f01007387 */ /* 0x000fe80000100800 */
[----:B------:R-:W-:Y:S04]  /*2ba0*/  STL [R1+0x9b4], R26 ;  /* 0x0009b41a01007387 */ /* 0x000fe80000100800 */
[----:B------:R-:W-:Y:S04]  /*2bb0*/  STL.64 [R1+0x9b8], R26 ;  /* 0x0009b81a01007387 */ /* 0x000fe80000100a00 */
[----:B------:R-:W-:Y:S04]  /*2bc0*/  STL.64 [R1+0xa10], R26 ;  /* 0x000a101a01007387 */ /* 0x000fe80000100a00 */
[----:B------:R-:W-:Y:S04]  /*2bd0*/  STL.64 [R1+0xa40], R26 ;  /* 0x000a401a01007387 */ /* 0x000fe80000100a00 */
[----:B------:R-:W-:Y:S04]  /*2be0*/  STL.64 [R1+0xa70], R26 ;  /* 0x000a701a01007387 */ /* 0x000fe80000100a00 */
[----:B------:R-:W-:Y:S04]  /*2bf0*/  STL.64 [R1+0xa98], R26 ;  /* 0x000a981a01007387 */ /* 0x000fe80000100a00 */
[----:B------:R1:W-:Y:S04]  /*2c00*/  STL.64 [R1+0xb08], R26 ;  /* 0x000b081a01007387 */ /* 0x0003e80000100a00 */
[----:B-1----:R-:W3:Y:S04]  /*2c10*/  LDL.64 R26, [R1+0x1f8] ;  /* 0x0001f800011a7983 */ /* 0x002ee80000100a00 */
[----:B------:R-:W-:Y:S04]  /*2c20*/  STL [R1+0x9b0], R11 ;  /* 0x0009b00b01007387 */ /* 0x000fe80000100800 */
[----:B------:R-:W-:Y:S04]  /*2c30*/  STL [R1+0x9c8], R11 ;  /* 0x0009c80b01007387 */ /* 0x000fe80000100800 */
[----:B------:R-:W-:Y:S04]  /*2c40*/  STL.64 [R1+0x9a8], R24 ;  /* 0x0009a81801007387 */ /* 0x000fe80000100a00 */
[----:B------:R-:W-:Y:S04]  /*2c50*/  STL.64 [R1+0x9f0], R24 ;  /* 0x0009f01801007387 */ /* 0x000fe80000100a00 */
[----:B------:R-:W-:Y:S04]  /*2c60*/  STL.64 [R1+0xa20], R24 ;  /* 0x000a201801007387 */ /* 0x000fe80000100a00 */
[----:B------:R-:W-:Y:S04]  /*2c70*/  STL.64 [R1+0xa50], R24 ;  /* 0x000a501801007387 */ /* 0x000fe80000100a00 */
[----:B------:R-:W-:Y:S04]  /*2c80*/  STL.64 [R1+0xa78], R24 ;  /* 0x000a781801007387 */ /* 0x000fe80000100a00 */
[----:B------:R-:W-:Y:S04]  /*2c90*/  STL [R1+0xad0], R24 ;  /* 0x000ad01801007387 */ /* 0x000fe80000100800 */
[----:B------:R-:W-:Y:S04]  /*2ca0*/  STL.64 [R1+0xaf0], R24 ;  /* 0x000af01801007387 */ /* 0x000fe80000100a00 */
[----:B------:R-:W-:Y:S04]  /*2cb0*/  STL.64 [R1+0xb20], R24 ;  /* 0x000b201801007387 */ /* 0x000fe80000100a00 */
[----:B------:R-:W-:Y:S04]  /*2cc0*/  STL.64 [R1+0x9a0], R22 ;  /* 0x0009a01601007387 */ /* 0x000fe80000100a00 */
[----:B------:R-:W-:Y:S04]  /*2cd0*/  STL [R1+0x9c0], R22 ;  /* 0x0009c01601007387 */ /* 0x000fe80000100800 */
[----:B------:R-:W-:Y:S04]  /*2ce0*/  STL.64 [R1+0xa08], R22 ;  /* 0x000a081601007387 */ /* 0x000fe80000100a00 */
[----:B------:R-:W-:Y:S04]  /*2cf0*/  STL.64 [R1+0xa38], R22 ;  /* 0x000a381601007387 */ /* 0x000fe80000100a00 */
[----:B------:R-:W-:Y:S04]  /*2d00*/  STL.64 [R1+0xa68], R22 ;  /* 0x000a681601007387 */ /* 0x000fe80000100a00 */
[----:B------:R-:W-:Y:S04]  /*2d10*/  STL.64 [R1+0xaa8], R22 ;  /* 0x000aa81601007387 */ /* 0x000fe80000100a00 */
[----:B------:R-:W-:Y:S04]  /*2d20*/  STL.64 [R1+0xac0], R22 ;  /* 0x000ac01601007387 */ /* 0x000fe80000100a00 */
[----:B------:R-:W-:Y:S04]  /*2d30*/  STL.64 [R1+0xae0], R22 ;  /* 0x000ae01601007387 */ /* 0x000fe80000100a00 */
[----:B------:R-:W-:Y:S04]  /*2d40*/  STL.64 [R1+0xaf8], R22 ;  /* 0x000af81601007387 */ /* 0x000fe80000100a00 */
[----:B------:R-:W-:Y:S04]  /*2d50*/  STL.64 [R1+0xb10], R22 ;  /* 0x000b101601007387 */ /* 0x000fe80000100a00 */
[----:B------:R-:W-:Y:S04]  /*2d60*/  STL [R1+0x99c], R10 ;  /* 0x00099c0a01007387 */ /* 0x000fe80000100800 */
        /* <DEDUP_REMOVED lines=27> */
[----:B-----5:R1:W-:Y:S04]  /*2f20*/  STL.64 [R1+0x980], R8 ;  /* 0x0009800801007387 */ /* 0x0203e80000100a00 */
[----:B-1----:R-:W4:Y:S04]  /*2f30*/  LDL.64 R8, [R1+0x180] ;  /* 0x0001800001087983 */ /* 0x002f280000100a00 */
[----:B------:R1:W-:Y:S04]  /*2f40*/  STL.64 [R1+0x978], R12 ;  /* 0x0009780c01007387 */ /* 0x0003e80000100a00 */
[----:B-1----:R-:W2:Y:S01]  /*2f50*/  LDL.64 R12, [R1+0x1c8] ;  /* 0x0001c800010c7983 */ /* 0x002ea20000100a00 */
[----:B------:R-:W-:-:S02]  /*2f60*/  PRMT R25, RZ, 0x7610, R25 ;  /* 0x00007610ff197816 */ /* 0x000fc40000000019 */
[----:B0-----:R-:W-:Y:S02]  /*2f70*/  IADD3 R2, P2, R28, UR4, RZ ;  /* 0x000000041c027c10 */ /* 0x001fe4000ff5e0ff */
[----:B------:R-:W-:Y:S02]  /*2f80*/  PRMT R17, RZ, 0x7610, R17 ;  /* 0x00007610ff117816 */ /* 0x000fe40000000011 */
[----:B------:R-:W-:-:S05]  /*2f90*/  IADD3.X R3, R29, UR5, RZ, P2, !PT ;  /* 0x000000051d037c10 */ /* 0x000fca00097fe4ff */
[----:B------:R2:W3:Y:S01]  /*2fa0*/  @P1 LDG.E.U16 R17, desc[UR10][R2.64] ;  /* 0x0000000a02111981 */ /* 0x0004e2000c1e1500 */
[----:B------:R-:W-:Y:S02]  /*2fb0*/  PRMT R10, RZ, 0x7610, R10 ;  /* 0x00007610ff0a7816 */ /* 0x000fe4000000000a */
[----:B----4-:R-:W-:-:S04]  /*2fc0*/  IADD3 R4, P0, R8, UR4, RZ ;  /* 0x0000000408047c10 */ /* 0x010fc8000ff1e0ff */
[----:B------:R-:W-:-:S05]  /*2fd0*/  IADD3.X R5, R9, UR5, RZ, P0, !PT ;  /* 0x0000000509057c10 */ /* 0x000fca00087fe4ff */
[----:B------:R3:W4:Y:S01]  /*2fe0*/  @P1 LDG.E.U16 R25, desc[UR10][R4.64] ;  /* 0x0000000a04191981 */ /* 0x000722000c1e1500 */
[----:B--2---:R-:W-:-:S04]  /*2ff0*/  IADD3 R2, P2, R12, UR4, RZ ;  /* 0x000000040c027c10 */ /* 0x004fc8000ff5e0ff */
[----:B------:R-:W-:-:S05]  /*3000*/  IADD3.X R3, R13, UR5, RZ, P2, !PT ;  /* 0x000000050d037c10 */ /* 0x000fca00097fe4ff */
[----:B------:R0:W2:Y:S01]  /*3010*/  @P1 LDG.E.U16 R10, desc[UR10][R2.64] ;  /* 0x0000000a020a1981 */ /* 0x0000a2000c1e1500 */
[----:B---3--:R-:W-:Y:S02]  /*3020*/  IADD3 R4, P0, R26, UR4, RZ ;  /* 0x000000041a047c10 */ /* 0x008fe4000ff1e0ff */
[----:B------:R-:W-:Y:S02]  /*3030*/  PRMT R16, RZ, 0x7610, R16 ;  /* 0x00007610ff107816 */ /* 0x000fe40000000010 */
[----:B------:R-:W-:Y:S02]  /*3040*/  IADD3.X R5, R27, UR5, RZ, P0, !PT ;  /* 0x000000051b057c10 */ /* 0x000fe400087fe4ff */
[----:B------:R-:W-:-:S03]  /*3050*/  ISETP.GT.AND P0, PT, R0, 0x1, PT ;  /* 0x000000010000780c */ /* 0x000fc60003f04270 */
[----:B------:R1:W3:Y:S01]  /*3060*/  @P1 LDG.E.U16 R16, desc[UR10][R4.64] ;  /* 0x0000000a04101981 */ /* 0x0002e2000c1e1500 */
[----:B0-----:R-:W-:Y:S01]  /*3070*/  IMAD.MOV.U32 R3, RZ, RZ, R7 ;  /* 0x000000ffff037224 */ /* 0x001fe200078e0007 */
[----:B------:R-:W-:Y:S02]  /*3080*/  PRMT R20, RZ, 0x7610, R20 ;  /* 0x00007610ff147816 */ /* 0x000fe40000000014 */
[----:B-1----:R-:W-:-:S04]  /*3090*/  IADD3 R4, P3, R6, UR4, RZ ;  /* 0x0000000406047c10 */ /* 0x002fc8000ff7e0ff */
[----:B------:R-:W-:-:S05]  /*30a0*/  IADD3.X R5, R3, UR5, RZ, P3, !PT ;  /* 0x0000000503057c10 */ /* 0x000fca0009ffe4ff */
[----:B------:R-:W3:Y:S04]  /*30b0*/  @P0 LDG.E.U16 R20, desc[UR10][R4.64] ;  /* 0x0000000a04140981 */ /* 0x000ee8000c1e1500 */
[----:B----4-:R0:W-:Y:S04]  /*30c0*/  STL [R1+0x510], R25 ;  /* 0x0005101901007387 */ /* 0x0101e80000100800 */
[----:B------:R-:W4:Y:S04]  /*30d0*/  LDL.64 R18, [R1+0x528] ;  /* 0x0005280001127983 */ /* 0x000f280000100a00 */
[----:B------:R-:W3:Y:S04]  /*30e0*/  LDL.64 R26, [R1+0x520] ;  /* 0x00052000011a7983 */ /* 0x000ee80000100a00 */
[----:B0-----:R-:W3:Y:S04]  /*30f0*/  LDL.64 R24, [R1+0x530] ;  /* 0x0005300001187983 */ /* 0x001ee80000100a00 */
[----:B--2---:R0:W-:Y:S04]  /*3100*/  STL [R1+0x504], R10 ;  /* 0x0005040a01007387 */ /* 0x0041e80000100800 */
[----:B0-----:R-:W2:Y:S01]  /*3110*/  LDL.64 R10, [R1+0x538] ;  /* 0x00053800010a7983 */ /* 0x001ea20000100a00 */
[----:B------:R-:W-:Y:S01]  /*3120*/  ISETP.GT.AND P2, PT, R0, 0x2, PT ;  /* 0x000000020000780c */ /* 0x000fe20003f44270 */
[----:B------:R-:W-:Y:S01]  /*3130*/  IMAD.MOV.U32 R2, RZ, RZ, R6 ;  /* 0x000000ffff027224 */ /* 0x000fe200078e0006 */
[----:B------:R-:W-:-:S02]  /*3140*/  PRMT R22, RZ, 0x7610, R22 ;  /* 0x00007610ff167816 */ /* 0x000fc40000000016 */
[----:B------:R-:W-:Y:S02]  /*3150*/  PRMT R23, RZ, 0x7610, R23 ;  /* 0x00007610ff177816 */ /* 0x000fe40000000017 */
[----:B----4-:R-:W-:-:S04]  /*3160*/  IADD3 R2, P3, R18, UR4, RZ ;  /* 0x0000000412027c10 */ /* 0x010fc8000ff7e0ff */
[----:B------:R-:W-:Y:S02]  /*3170*/  IADD3.X R3, R19, UR5, RZ, P3, !PT ;  /* 0x0000000513037c10 */ /* 0x000fe40009ffe4ff */
[----:B---3--:R-:W-:-:S03]  /*3180*/  IADD3 R6, P1, R24, UR4, RZ ;  /* 0x0000000418067c10 */ /* 0x008fc6000ff3e0ff */
[----:B------:R2:W3:Y:S01]  /*3190*/  @P2 LDG.E.U16 R22, desc[UR10][R2.64] ;  /* 0x0000000a02162981 */ /* 0x0004e2000c1e1500 */
[----:B------:R-:W-:-:S03]  /*31a0*/  IADD3.X R7, R25, UR5, RZ, P1, !PT ;  /* 0x0000000519077c10 */ /* 0x000fc60008ffe4ff */
[----:B------:R-:W4:Y:S04]  /*31b0*/  LDL.LU.64 R24, [R1+0xb20] ;  /* 0x000b200001187983 */ /* 0x000f280000300a00 */
[----:B------:R0:W4:Y:S01]  /*31c0*/  @P2 LDG.E.U16 R23, desc[UR10][R6.64] ;  /* 0x0000000a06172981 */ /* 0x000122000c1e1500 */
[----:B--2---:R-:W-:Y:S02]  /*31d0*/  IADD3 R2, P3, R10, UR4, RZ ;  /* 0x000000040a027c10 */ /* 0x004fe4000ff7e0ff */
[----:B------:R-:W-:Y:S02]  /*31e0*/  IADD3 R4, P1, R26, UR4, RZ ;  /* 0x000000041a047c10 */ /* 0x000fe4000ff3e0ff */
[----:B------:R-:W-:Y:S02]  /*31f0*/  IADD3.X R3, R11, UR5, RZ, P3, !PT ;  /* 0x000000050b037c10 */ /* 0x000fe40009ffe4ff */
[----:B0-----:R-:W-:Y:S01]  /*3200*/  PRMT R6, RZ, 0x7610, R6 ;  /* 0x00007610ff067816 */ /* 0x001fe20000000006 */
[----:B------:R0:W-:Y:S01]  /*3210*/  STL [R1+0x508], R20 ;  /* 0x0005081401007387 */ /* 0x0001e20000100800 */
[----:B------:R-:W-:-:S02]  /*3220*/  PRMT R7, RZ, 0x7610, R7 ;  /* 0x00007610ff077816 */ /* 0x000fc40000000007 */
[----:B------:R-:W-:Y:S01]  /*3230*/  IADD3.X R5, R27, UR5, RZ, P1, !PT ;  /* 0x000000051b057c10 */ /* 0x000fe20008ffe4ff */
[----:B------:R-:W2:Y:S04]  /*3240*/  LDL.64 R18, [R1+0x548] ;  /* 0x0005480001127983 */ /* 0x000ea80000100a00 */
[----:B------:R-:W2:Y:S04]  /*3250*/  @P2 LDG.E.U16 R6, desc[UR10][R2.64] ;  /* 0x0000000a02062981 */ /* 0x000ea8000c1e1500 */
[----:B0-----:R-:W2:Y:S04]  /*3260*/  LDL.64 R20, [R1+0x550] ;  /* 0x0005500001147983 */ /* 0x001ea80000100a00 */
[----:B------:R0:W2:Y:S01]  /*3270*/  @P2 LDG.E.U16 R7, desc[UR10][R4.64] ;  /* 0x0000000a04072981 */ /* 0x0000a2000c1e1500 */
[----:B------:R-:W-:-:S03]  /*3280*/  ISETP.GT.AND P1, PT, R0, 0x3, PT ;  /* 0x000000030000780c */ /* 0x000fc60003f24270 */
[----:B---3--:R-:W-:Y:S04]  /*3290*/  STL [R1+0x500], R22 ;  /* 0x0005001601007387 */ /* 0x008fe80000100800 */
[----:B----4-:R1:W-:Y:S04]  /*32a0*/  STL [R1+0x50c], R23 ;  /* 0x00050c1701007387 */ /* 0x0103e80000100800 */
[----:B------:R-:W3:Y:S04]  /*32b0*/  LDL.64 R10, [R1+0x558] ;  /* 0x00055800010a7983 */ /* 0x000ee80000100a00 */
[----:B------:R-:W4:Y:S04]  /*32c0*/  LDL.64 R26, [R1+0x570] ;  /* 0x00057000011a7983 */ /* 0x000f280000100a00 */
[----:B-1----:R-:W3:Y:S04]  /*32d0*/  LDL.64 R22, [R1+0x540] ;  /* 0x0005400001167983 */ /* 0x002ee80000100a00 */
[----:B--2---:R1:W-:Y:S01]  /*32e0*/  STL [R1+0x4fc], R6 ;  /* 0x0004fc0601007387 */ /* 0x0043e20000100800 */
[----:B0-----:R-:W-:-:S02]  /*32f0*/  IADD3 R4, P3, R20, UR4, RZ ;  /* 0x0000000414047c10 */ /* 0x001fc4000ff7e0ff */
[----:B-1----:R-:W-:Y:S01]  /*3300*/  IADD3 R6, P2, R18, UR4, RZ ;  /* 0x0000000412067c10 */ /* 0x002fe2000ff5e0ff */
[----:B------:R0:W-:Y:S01]  /*3310*/  STL [R1+0x4f8], R7 ;  /* 0x0004f80701007387 */ /* 0x0001e20000100800 */
[----:B------:R-:W-:-:S03]  /*3320*/  IADD3.X R5, R21, UR5, RZ, P3, !PT ;  /* 0x0000000515057c10 */ /* 0x000fc60009ffe4ff */
[----:B------:R-:W2:Y:S01]  /*3330*/  LDL.64 R20, [R1+0x568] ;  /* 0x0005680001147983 */ /* 0x000ea20000100a00 */
[----:B------:R-:W-:Y:S02]  /*3340*/  PRMT R24, RZ, 0x7610, R24 ;  /* 0x00007610ff187816 */ /* 0x000fe40000000018 */
[----:B0-----:R-:W-:Y:S02]  /*3350*/  IADD3.X R7, R19, UR5, RZ, P2, !PT ;  /* 0x0000000513077c10 */ /* 0x001fe400097fe4ff */
[----:B------:R-:W4:Y:S01]  /*3360*/  LDL.LU.64 R18, [R1+0xb18] ;  /* 0x000b180001127983 */ /* 0x000f220000300a00 */
[----:B------:R-:W-:-:S03]  /*3370*/  PRMT R25, RZ, 0x7610, R25 ;  /* 0x00007610ff197816 */ /* 0x000fc60000000019 */
[----:B------:R-:W2:Y:S04]  /*3380*/  @P1 LDG.E.U16 R24, desc[UR10][R6.64] ;  /* 0x0000000a06181981 */ /* 0x000ea8000c1e1500 */
[----:B------:R0:W2:Y:S01]  /*3390*/  @P1 LDG.E.U16 R25, desc[UR10][R4.64] ;  /* 0x0000000a04191981 */ /* 0x0000a2000c1e1500 */
[----:B---3--:R-:W-:Y:S01]  /*33a0*/  IADD3 R2, P3, R22, UR4, RZ ;  /* 0x0000000416027c10 */ /* 0x008fe2000ff7e0ff */
[----:B0-----:R-:W-:Y:S02]  /*33b0*/  IMAD.MOV.U32 R4, RZ, RZ, R22 ;  /* 0x000000ffff047224 */ /* 0x001fe400078e0016 */
[----:B------:R-:W-:Y:S02]  /*33c0*/  IMAD.MOV.U32 R5, RZ, RZ, R23 ;  /* 0x000000ffff057224 */ /* 0x000fe400078e0017 */
[----:B------:R-:W3:Y:S03]  /*33d0*/  LDL.LU.64 R22, [R1+0xb10] ;  /* 0x000b100001167983 */ /* 0x000ee60000300a00 */
[----:B------:R-:W-:-:S02]  /*33e0*/  IADD3.X R3, R5, UR5, RZ, P3, !PT ;  /* 0x0000000505037c10 */ /* 0x000fc40009ffe4ff */
[----:B------:R-:W-:Y:S02]  /*33f0*/  IADD3 R4, P4, R10, UR4, RZ ;  /* 0x000000040a047c10 */ /* 0x000fe4000ff9e0ff */
[----:B----4-:R-:W-:Y:S01]  /*3400*/  PRMT R19, RZ, 0x7610, R19 ;  /* 0x00007610ff137816 */ /* 0x010fe20000000013 */
[----:B--2---:R-:W-:Y:S05]  /*3410*/  STL [R1+0x4f4], R24 ;  /* 0x0004f41801007387 */ /* 0x004fea0000100800 */
[----:B------:R0:W2:Y:S01]  /*3420*/  @P1 LDG.E.U16 R19, desc[UR10][R2.64] ;  /* 0x0000000a02131981 */ /* 0x0000a2000c1e1500 */
[----:B------:R-:W-:-:S03]  /*3430*/  PRMT R18, RZ, 0x7610, R18 ;  /* 0x00007610ff127816 */ /* 0x000fc60000000012 */
[----:B------:R1:W-:Y:S01]  /*3440*/  STL [R1+0x4f0], R25 ;  /* 0x0004f01901007387 */ /* 0x0003e20000100800 */
[----:B0-----:R-:W-:Y:S02]  /*3450*/  IMAD.MOV.U32 R3, RZ, RZ, R11 ;  /* 0x000000ffff037224 */ /* 0x001fe400078e000b */
[----:B------:R-:W-:Y:S02]  /*3460*/  IMAD.MOV.U32 R2, RZ, RZ, R10 ;  /* 0x000000ffff027224 */ /* 0x000fe400078e000a */
[----:B------:R-:W4:Y:S01]  /*3470*/  LDL.64 R10, [R1+0x578] ;  /* 0x00057800010a7983 */ /* 0x000f220000100a00 */
[----:B------:R-:W-:-:S03]  /*3480*/  IADD3.X R5, R3, UR5, RZ, P4, !PT ;  /* 0x0000000503057c10 */ /* 0x000fc6000a7fe4ff */
[----:B-1----:R-:W2:Y:S04]  /*3490*/  LDL.64 R24, [R1+0x560] ;  /* 0x0005600001187983 */ /* 0x002ea80000100a00 */
[----:B------:R-:W2:Y:S01]  /*34a0*/  @P1 LDG.E.U16 R18, desc[UR10][R4.64] ;  /* 0x0000000a04121981 */ /* 0x000ea2000c1e1500 */
[----:B------:R-:W-:Y:S02]  /*34b0*/  ISETP.GT.AND P2, PT, R0, 0x4, PT ;  /* 0x000000040000780c */ /* 0x000fe40003f44270 */
[----:B------:R-:W-:Y:S02]  /*34c0*/  IADD3 R2, P4, R20, UR4, RZ ;  /* 0x0000000414027c10 */ /* 0x000fe4000ff9e0ff */
[----:B------:R-:W-:Y:S02]  /*34d0*/  IADD3 R6, P3, R26, UR4, RZ ;  /* 0x000000041a067c10 */ /* 0x000fe4000ff7e0ff */
[----:B------:R-:W-:-:S02]  /*34e0*/  IADD3.X R3, R21, UR5, RZ, P4, !PT ;  /* 0x0000000515037c10 */ /* 0x000fc4000a7fe4ff */
[----:B------:R-:W-:Y:S02]  /*34f0*/  IADD3.X R7, R27, UR5, RZ, P3, !PT ;  /* 0x000000051b077c10 */ /* 0x000fe40009ffe4ff */
[----:B------:R-:W2:Y:S01]  /*3500*/  LDL.LU.64 R26, [R1+0xb08] ;  /* 0x000b0800011a7983 */ /* 0x000ea20000300a00 */
[----:B---3--:R-:W-:Y:S02]  /*3510*/  PRMT R22, RZ, 0x7610, R22 ;  /* 0x00007610ff167816 */ /* 0x008fe40000000016 */
[----:B------:R-:W-:-:S04]  /*3520*/  PRMT R23, RZ, 0x7610, R23 ;  /* 0x00007610ff177816 */ /* 0x000fc80000000017 */
[----:B------:R-:W3:Y:S04]  /*3530*/  @P2 LDG.E.U16 R22, desc[UR10][R2.64] ;  /* 0x0000000a02162981 */ /* 0x000ee8000c1e1500 */
[----:B------:R0:W3:Y:S02]  /*3540*/  @P2 LDG.E.U16 R23, desc[UR10][R6.64] ;  /* 0x0000000a06172981 */ /* 0x0000e4000c1e1500 */
[----:B0-----:R-:W-:Y:S02]  /*3550*/  PRMT R6, RZ, 0x7610, R6 ;  /* 0x00007610ff067816 */ /* 0x001fe40000000006 */
[----:B------:R-:W-:Y:S02]  /*3560*/  PRMT R7, RZ, 0x7610, R7 ;  /* 0x00007610ff077816 */ /* 0x000fe40000000007 */
[----:B----4-:R-:W-:-:S02]  /*3570*/  IADD3 R2, P3, R10, UR4, RZ ;  /* 0x000000040a027c10 */ /* 0x010fc4000ff7e0ff */
[----:B--2---:R-:W-:Y:S02]  /*3580*/  IADD3 R4, P1, R24, UR4, RZ ;  /* 0x0000000418047c10 */ /* 0x004fe4000ff3e0ff */
[----:B------:R-:W-:Y:S01]  /*3590*/  IADD3.X R3, R11, UR5, RZ, P3, !PT ;  /* 0x000000050b037c10 */ /* 0x000fe20009ffe4ff */
[----:B------:R-:W-:Y:S01]  /*35a0*/  STL [R1+0x4e8], R18 ;  /* 0x0004e81201007387 */ /* 0x000fe20000100800 */
[----:B------:R-:W-:-:S03]  /*35b0*/  IADD3.X R5, R25, UR5, RZ, P1, !PT ;  /* 0x0000000519057c10 */ /* 0x000fc60008ffe4ff */
[----:B------:R0:W-:Y:S04]  /*35c0*/  STL [R1+0x4ec], R19 ;  /* 0x0004ec1301007387 */ /* 0x0001e80000100800 */
[----:B------:R-:W2:Y:S04]  /*35d0*/  @P2 LDG.E.U16 R6, desc[UR10][R2.64] ;  /* 0x0000000a02062981 */ /* 0x000ea8000c1e1500 */
[----:B------:R-:W4:Y:S04]  /*35e0*/  LDL.64 R20, [R1+0x588] ;  /* 0x0005880001147983 */ /* 0x000f280000100a00 */
[----:B0-----:R-:W4:Y:S04]  /*35f0*/  LDL.64 R18, [R1+0x590] ;  /* 0x0005900001127983 */ /* 0x001f280000100a00 */
[----:B------:R4:W4:Y:S04]  /*3600*/  @P2 LDG.E.U16 R7, desc[UR10][R4.64] ;  /* 0x0000000a04072981 */ /* 0x000928000c1e1500 */
[----:B---3--:R-:W-:Y:S04]  /*3610*/  STL [R1+0x4e0], R22 ;  /* 0x0004e01601007387 */ /* 0x008fe80000100800 */
[----:B------:R0:W-:Y:S01]  /*3620*/  STL [R1+0x4e4], R23 ;  /* 0x0004e41701007387 */ /* 0x0001e20000100800 */
[----:B------:R-:W-:-:S03]  /*3630*/  ISETP.GT.AND P1, PT, R0, 0x5, PT ;  /* 0x000000050000780c */ /* 0x000fc60003f24270 */
[----:B------:R-:W3:Y:S04]  /*3640*/  LDL.64 R10, [R1+0x598] ;  /* 0x00059800010a7983 */ /* 0x000ee80000100a00 */
[----:B------:R-:W3:Y:S04]  /*3650*/  LDL.64 R24, [R1+0x5b0] ;  /* 0x0005b00001187983 */ /* 0x000ee80000100a00 */
[----:B0-----:R-:W3:Y:S01]  /*3660*/  LDL.64 R22, [R1+0x580] ;  /* 0x0005800001167983 */ /* 0x001ee20000100a00 */
[----:B------:R-:W-:Y:S02]  /*3670*/  PRMT R26, RZ, 0x7610, R26 ;  /* 0x00007610ff1a7816 */ /* 0x000fe4000000001a */
[----:B------:R-:W-:Y:S01]  /*3680*/  PRMT R27, RZ, 0x7610, R27 ;  /* 0x00007610ff1b7816 */ /* 0x000fe2000000001b */
[----:B--2---:R0:W-:Y:S01]  /*3690*/  STL [R1+0x4d8], R6 ;  /* 0x0004d80601007387 */ /* 0x0041e20000100800 */
[----:B----4-:R-:W-:-:S02]  /*36a0*/  IADD3 R4, P3, R18, UR4, RZ ;  /* 0x0000000412047c10 */ /* 0x010fc4000ff7e0ff */
[----:B0-----:R-:W-:Y:S01]  /*36b0*/  IADD3 R6, P2, R20, UR4, RZ ;  /* 0x0000000414067c10 */ /* 0x001fe2000ff5e0ff */
[----:B------:R0:W-:Y:S01]  /*36c0*/  STL [R1+0x4dc], R7 ;  /* 0x0004dc0701007387 */ /* 0x0001e20000100800 */
[----:B------:R-:W-:-:S03]  /*36d0*/  IADD3.X R5, R19, UR5, RZ, P3, !PT ;  /* 0x0000000513057c10 */ /* 0x000fc60009ffe4ff */
[----:B------:R-:W2:Y:S04]  /*36e0*/  LDL.64 R18, [R1+0x5a8] ;  /* 0x0005a80001127983 */ /* 0x000ea80000100a00 */
[----:B------:R1:W4:Y:S01]  /*36f0*/  @P1 LDG.E.U16 R27, desc[UR10][R4.64] ;  /* 0x0000000a041b1981 */ /* 0x000322000c1e1500 */
[----:B0-----:R-:W-:-:S03]  /*3700*/  IADD3.X R7, R21, UR5, RZ, P2, !PT ;  /* 0x0000000515077c10 */ /* 0x001fc600097fe4ff */
[----:B------:R-:W2:Y:S04]  /*3710*/  LDL.LU.64 R20, [R1+0xb00] ;  /* 0x000b000001147983 */ /* 0x000ea80000300a00 */
[----:B------:R0:W4:Y:S01]  /*3720*/  @P1 LDG.E.U16 R26, desc[UR10][R6.64] ;  /* 0x0000000a061a1981 */ /* 0x000122000c1e1500 */
[----:B---3--:R-:W-:Y:S01]  /*3730*/  IADD3 R2, P3, R22, UR4, RZ ;  /* 0x0000000416027c10 */ /* 0x008fe2000ff7e0ff */
[----:B-1----:R-:W-:Y:S02]  /*3740*/  IMAD.MOV.U32 R4, RZ, RZ, R22 ;  /* 0x000000ffff047224 */ /* 0x002fe400078e0016 */
[----:B------:R-:W-:Y:S02]  /*3750*/  IMAD.MOV.U32 R5, RZ, RZ, R23 ;  /* 0x000000ffff057224 */ /* 0x000fe400078e0017 */
[----:B------:R-:W3:Y:S03]  /*3760*/  LDL.LU.64 R22, [R1+0xaf8] ;  /* 0x000af80001167983 */ /* 0x000ee60000300a00 */
[----:B------:R-:W-:-:S02]  /*3770*/  IADD3.X R3, R5, UR5, RZ, P3, !PT ;  /* 0x0000000505037c10 */ /* 0x000fc40009ffe4ff */
[----:B------:R-:W-:Y:S02]  /*3780*/  IADD3 R4, P4, R10, UR4, RZ ;  /* 0x000000040a047c10 */ /* 0x000fe4000ff9e0ff */
[----:B------:R-:W-:Y:S02]  /*3790*/  ISETP.GT.AND P2, PT, R0, 0x6, PT ;  /* 0x000000060000780c */ /* 0x000fe40003f44270 */
[----:B0-----:R-:W-:-:S04]  /*37a0*/  IADD3 R6, P3, R24, UR4, RZ ;  /* 0x0000000418067c10 */ /* 0x001fc8000ff7e0ff */
[----:B------:R-:W-:Y:S02]  /*37b0*/  IADD3.X R7, R25, UR5, RZ, P3, !PT ;  /* 0x0000000519077c10 */ /* 0x000fe40009ffe4ff */
[----:B--2---:R-:W-:Y:S01]  /*37c0*/  PRMT R21, RZ, 0x7610, R21 ;  /* 0x00007610ff157816 */ /* 0x004fe20000000015 */
[----:B----4-:R-:W-:Y:S05]  /*37d0*/  STL [R1+0x4d4], R26 ;  /* 0x0004d41a01007387 */ /* 0x010fea0000100800 */
        /* <DEDUP_REMOVED lines=9> */
[----:B------:R-:W-:-:S03]  /*3870*/  IADD3 R2, P4, R18, UR4, RZ ;  /* 0x0000000412027c10 */ /* 0x000fc6000ff9e0ff */
[----:B------:R-:W2:Y:S01]  /*3880*/  LDL.LU.64 R24, [R1+0xaf0] ;  /* 0x000af00001187983 */ /* 0x000ea20000300a00 */
[----:B------:R-:W-:Y:S02]  /*3890*/  IADD3.X R3, R19, UR5, RZ, P4, !PT ;  /* 0x0000000513037c10 */ /* 0x000fe4000a7fe4ff */
        /* <DEDUP_REMOVED lines=17> */
[----:B------:R0:W-:Y:S04]  /*39b0*/  STL [R1+0x4c8], R23 ;  /* 0x0004c81701007387 */ /* 0x0001e80000100800 */
[----:B------:R-:W3:Y:S04]  /*39c0*/  LDL.64 R26, [R1+0x5d8] ;  /* 0x0005d800011a7983 */ /* 0x000ee80000100a00 */
[----:B------:R-:W3:Y:S04]  /*39d0*/  LDL.64 R10, [R1+0x5f0] ;  /* 0x0005f000010a7983 */ /* 0x000ee80000100a00 */
[----:B0-----:R-:W3:Y:S01]  /*39e0*/  LDL.64 R22, [R1+0x5c0] ;  /* 0x0005c00001167983 */ /* 0x001ee20000100a00 */
[----:B------:R-:W-:-:S02]  /*39f0*/  ISETP.GT.AND P1, PT, R0, 0x7, PT ;  /* 0x000000070000780c */ /* 0x000fc40003f24270 */
[----:B------:R-:W-:Y:S02]  /*3a00*/  PRMT R25, RZ, 0x7610, R25 ;  /* 0x00007610ff197816 */ /* 0x000fe40000000019 */
[----:B------:R-:W-:Y:S01]  /*3a10*/  PRMT R24, RZ, 0x7610, R24 ;  /* 0x00007610ff187816 */ /* 0x000fe20000000018 */
[----:B--2---:R0:W-:Y:S01]  /*3a20*/  STL [R1+0x4b8], R6 ;  /* 0x0004b80601007387 */ /* 0x0041e20000100800 */
[----:B----4-:R-:W-:Y:S02]  /*3a30*/  IADD3 R4, P3, R20, UR4, RZ ;  /* 0x0000000414047c10 */ /* 0x010fe4000ff7e0ff */
        /* <DEDUP_REMOVED lines=17> */
[----:B--2---:R-:W-:-:S06]  /*3b50*/  PRMT R19, RZ, 0x7610, R19 ;  /* 0x00007610ff137816 */ /* 0x004fcc0000000013 */
[----:B------:R0:W2:Y:S01]  /*3b60*/  @P1 LDG.E.U16 R19, desc[UR10][R2.64] ;  /* 0x0000000a02131981 */ /* 0x0000a2000c1e1500 */
[----:B------:R-:W-:Y:S01]  /*3b70*/  PRMT R18, RZ, 0x7610, R18 ;  /* 0x00007610ff127816 */ /* 0x000fe20000000012 */
[----:B0-----:R-:W-:Y:S02]  /*3b80*/  IMAD.MOV.U32 R3, RZ, RZ, R27 ;  /* 0x000000ffff037224 */ /* 0x001fe400078e001b */
[----:B------:R-:W-:-:S03]  /*3b90*/  IMAD.MOV.U32 R2, RZ, RZ, R26 ;  /* 0x000000ffff027224 */ /* 0x000fc600078e001a */
[----:B------:R-:W-:Y:S02]  /*3ba0*/  IADD3.X R5, R3, UR5, RZ, P4, !PT ;  /* 0x0000000503057c10 */ /* 0x000fe4000a7fe4ff */
[----:B------:R-:W-:-:S03]  /*3bb0*/  IADD3 R2, P4, R20, UR4, RZ ;  /* 0x0000000414027c10 */ /* 0x000fc6000ff9e0ff */
[----:B------:R-:W2:Y:S01]  /*3bc0*/  @P1 LDG.E.U16 R18, desc[UR10][R4.64] ;  /* 0x0000000a04121981 */ /* 0x000ea2000c1e1500 */
[----:B------:R-:W-:-:S03]  /*3bd0*/  IADD3.X R3, R21, UR5, RZ, P4, !PT ;  /* 0x0000000515037c10 */ /* 0x000fc6000a7fe4ff */
[----:B----4-:R-:W-:Y:S04]  /*3be0*/  STL [R1+0x4b4], R24 ;  /* 0x0004b41801007387 */ /* 0x010fe80000100800 */
[----:B------:R0:W-:Y:S04]  /*3bf0*/  STL [R1+0x4b0], R25 ;  /* 0x0004b01901007387 */ /* 0x0001e80000100800 */
[----:B------:R-:W4:Y:S04]  /*3c00*/  LDL.64 R26, [R1+0x5f8] ;  /* 0x0005f800011a7983 */ /* 0x000f280000100a00 */
[----:B0-----:R-:W4:Y:S04]  /*3c10*/  LDL.64 R24, [R1+0x5e0] ;  /* 0x0005e00001187983 */ /* 0x001f280000100a00 */
[----:B------:R-:W4:Y:S01]  /*3c20*/  LDL.LU.64 R10, [R1+0xad8] ;  /* 0x000ad800010a7983 */ /* 0x000f220000300a00 */
[----:B---3--:R-:W-:-:S02]  /*3c30*/  PRMT R22, RZ, 0x7610, R22 ;  /* 0x00007610ff167816 */ /* 0x008fc40000000016 */
[----:B------:R-:W-:-:S04]  /*3c40*/  PRMT R23, RZ, 0x7610, R23 ;  /* 0x00007610ff177816 */ /* 0x000fc80000000017 */
[----:B------:R-:W3:Y:S04]  /*3c50*/  @P2 LDG.E.U16 R22, desc[UR10][R2.64] ;  /* 0x0000000a02162981 */ /* 0x000ee8000c1e1500 */
[----:B------:R-:W3:Y:S04]  /*3c60*/  @P2 LDG.E.U16 R23, desc[UR10][R6.64] ;  /* 0x0000000a06172981 */ /* 0x000ee8000c1e1500 */
[----:B--2---:R-:W-:Y:S04]  /*3c70*/  STL [R1+0x4a8], R18 ;  /* 0x0004a81201007387 */ /* 0x004fe80000100800 */
[----:B------:R0:W-:Y:S04]  /*3c80*/  STL [R1+0x4ac], R19 ;  /* 0x0004ac1301007387 */ /* 0x0001e80000100800 */
[----:B------:R-:W2:Y:S04]  /*3c90*/  LDL.64 R20, [R1+0x608] ;  /* 0x0006080001147983 */ /* 0x000ea80000100a00 */
[----:B0-----:R-:W2:Y:S01]  /*3ca0*/  LDL.64 R18, [R1+0x610] ;  /* 0x0006100001127983 */ /* 0x001ea20000100a00 */
[----:B----4-:R-:W-:-:S03]  /*3cb0*/  IADD3 R4, P1, R24, UR4, RZ ;  /* 0x0000000418047c10 */ /* 0x010fc6000ff3e0ff */
[----:B---3--:R-:W-:Y:S04]  /*3cc0*/  STL [R1+0x4a0], R22 ;  /* 0x0004a01601007387 */ /* 0x008fe80000100800 */
[----:B------:R0:W-:Y:S04]  /*3cd0*/  STL [R1+0x4a4], R23 ;  /* 0x0004a41701007387 */ /* 0x0001e80000100800 */
[----:B0-----:R-:W3:Y:S04]  /*3ce0*/  LDL.64 R22, [R1+0x600] ;  /* 0x0006000001167983 */ /* 0x001ee80000100a00 */
[----:B------:R-:W4:Y:S01]  /*3cf0*/  LDL.LU R24, [R1+0xad0] ;  /* 0x000ad00001187983 */ /* 0x000f220000300800 */
[----:B------:R-:W-:-:S02]  /*3d00*/  IADD3 R2, P3, R26, UR4, RZ ;  /* 0x000000041a027c10 */ /* 0x000fc4000ff7e0ff */
[----:B------:R-:W-:Y:S02]  /*3d10*/  IADD3.X R5, R25, UR5, RZ, P1, !PT ;  /* 0x0000000519057c10 */ /* 0x000fe40008ffe4ff */
[----:B------:R-:W-:Y:S02]  /*3d20*/  PRMT R6, RZ, 0x7610, R6 ;  /* 0x00007610ff067816 */ /* 0x000fe40000000006 */
[----:B------:R-:W-:Y:S02]  /*3d30*/  IADD3.X R3, R27, UR5, RZ, P3, !PT ;  /* 0x000000051b037c10 */ /* 0x000fe40009ffe4ff */
[----:B------:R-:W-:Y:S02]  /*3d40*/  ISETP.GT.AND P1, PT, R0, 0x9, PT ;  /* 0x000000090000780c */ /* 0x000fe40003f24270 */
[----:B------:R-:W-:Y:S01]  /*3d50*/  PRMT R7, RZ, 0x7610, R7 ;  /* 0x00007610ff077816 */ /* 0x000fe20000000007 */
[----:B------:R0:W3:Y:S04]  /*3d60*/  @P2 LDG.E.U16 R6, desc[UR10][R2.64] ;  /* 0x0000000a02062981 */ /* 0x0000e8000c1e1500 */
[----:B0-----:R-:W-:Y:S01]  /*3d70*/  IMAD.MOV.U32 R3, RZ, RZ, R7 ;  /* 0x000000ffff037224 */ /* 0x001fe200078e0007 */
[----:B----4-:R-:W-:-:S06]  /*3d80*/  PRMT R24, RZ, 0x7610, R24 ;  /* 0x00007610ff187816 */ /* 0x010fcc0000000018 */
[----:B------:R2:W4:Y:S02]  /*3d90*/  @P2 LDG.E.U16 R24, desc[UR10][R4.64] ;  /* 0x0000000a04182981 */ /* 0x000524000c1e1500 */
[----:B--2---:R-:W-:-:S04]  /*3da0*/  IADD3 R4, P3, R18, UR4, RZ ;  /* 0x0000000412047c10 */ /* 0x004fc8000ff7e0ff */
[----:B------:R-:W-:-:S05]  /*3db0*/  IADD3.X R5, R19, UR5, RZ, P3, !PT ;  /* 0x0000000513057c10 */ /* 0x000fca0009ffe4ff */
[----:B------:R-:W2:Y:S01]  /*3dc0*/  @P1 LDG.E.U16 R3, desc[UR10][R4.64] ;  /* 0x0000000a04031981 */ /* 0x000ea2000c1e1500 */
[----:B------:R-:W-:Y:S02]  /*3dd0*/  PRMT R11, RZ, 0x7610, R11 ;  /* 0x00007610ff0b7816 */ /* 0x000fe4000000000b */
[----:B------:R-:W-:Y:S02]  /*3de0*/  PRMT R10, RZ, 0x7610, R10 ;  /* 0x00007610ff0a7816 */ /* 0x000fe4000000000a */
[----:B---3--:R-:W-:Y:S01]  /*3df0*/  IADD3 R2, P3, R22, UR4, RZ ;  /* 0x0000000416027c10 */ /* 0x008fe2000ff7e0ff */
[----:B----4-:R0:W-:Y:S04]  /*3e00*/  STL [R1+0x49c], R24 ;  /* 0x00049c1801007387 */ /* 0x0101e80000100800 */
[----:B------:R-:W3:Y:S04]  /*3e10*/  LDL.64 R26, [R1+0x630] ;  /* 0x00063000011a7983 */ /* 0x000ee80000100a00 */
[----:B0-----:R-:W4:Y:S04]  /*3e20*/  LDL.64 R24, [R1+0x618] ;  /* 0x0006180001187983 */ /* 0x001f280000100a00 */
[----:B------:R0:W-:Y:S04]  /*3e30*/  STL [R1+0x498], R6 ;  /* 0x0004980601007387 */ /* 0x0001e80000100800 */
[----:B------:R-:W4:Y:S01]  /*3e40*/  LDL.64 R18, [R1+0x628] ;  /* 0x0006280001127983 */ /* 0x000f220000100a00 */
[----:B0-----:R-:W-:-:S03]  /*3e50*/  IADD3 R6, P2, R20, UR4, RZ ;  /* 0x0000000414067c10 */ /* 0x001fc6000ff5e0ff */
[----:B------:R0:W-:Y:S02]  /*3e60*/  STL.S16 [R1+0x490], R7 ;  /* 0x0004900701007387 */ /* 0x0001e40000100600 */
[----:B0-----:R-:W-:Y:S02]  /*3e70*/  IADD3.X R7, R21, UR5, RZ, P2, !PT ;  /* 0x0000000515077c10 */ /* 0x001fe400097fe4ff */
[----:B------:R-:W4:Y:S04]  /*3e80*/  LDL.LU.64 R20, [R1+0xac8] ;  /* 0x000ac80001147983 */ /* 0x000f280000300a00 */
[----:B------:R0:W4:Y:S04]  /*3e90*/  @P1 LDG.E.U16 R11, desc[UR10][R6.64] ;  /* 0x0000000a060b1981 */ /* 0x000128000c1e1500 */
[----:B--2---:R1:W-:Y:S01]  /*3ea0*/  @P1 STL [R1+0x490], R3 ;  /* 0x0004900301001387 */ /* 0x0043e20000100800 */
[----:B0-----:R-:W-:Y:S01]  /*3eb0*/  IMAD.MOV.U32 R7, RZ, RZ, R10 ;  /* 0x000000ffff077224 */ /* 0x001fe200078e000a */
[----:B-1----:R-:W-:-:S02]  /*3ec0*/  IADD3.X R3, R23, UR5, RZ, P3, !PT ;  /* 0x0000000517037c10 */ /* 0x002fc40009ffe4ff */
[----:B------:R-:W2:Y:S04]  /*3ed0*/  LDL.LU.64 R22, [R1+0xac0] ;  /* 0x000ac00001167983 */ /* 0x000ea80000300a00 */
[----:B------:R0:W2:Y:S01]  /*3ee0*/  @P1 LDG.E.U16 R7, desc[UR10][R2.64] ;  /* 0x0000000a02071981 */ /* 0x0000a2000c1e1500 */
[----:B------:R-:W-:-:S03]  /*3ef0*/  ISETP.GT.AND P2, PT, R0, 0xa, PT ;  /* 0x0000000a0000780c */ /* 0x000fc60003f44270 */
[----:B------:R-:W-:Y:S01]  /*3f00*/  STL.S16 [R1+0x48c], R10 ;  /* 0x00048c0a01007387 */ /* 0x000fe20000100600 */
[----:B---3--:R-:W-:Y:S02]  /*3f10*/  IADD3 R6, P3, R26, UR4, RZ ;  /* 0x000000041a067c10 */ /* 0x008fe4000ff7e0ff */
[----:B----4-:R-:W-:Y:S01]  /*3f20*/  IADD3 R4, P4, R24, UR4, RZ ;  /* 0x0000000418047c10 */ /* 0x010fe2000ff9e0ff */
[----:B0-----:R-:W-:Y:S02]  /*3f30*/  IMAD.MOV.U32 R2, RZ, RZ, R24 ;  /* 0x000000ffff027224 */ /* 0x001fe400078e0018 */
[----:B------:R-:W-:-:S05]  /*3f40*/  IMAD.MOV.U32 R3, RZ, RZ, R25 ;  /* 0x000000ffff037224 */ /* 0x000fca00078e0019 */
[----:B------:R-:W-:Y:S01]  /*3f50*/  IADD3.X R5, R3, UR5, RZ, P4, !PT ;  /* 0x0000000503057c10 */ /* 0x000fe2000a7fe4ff */
[----:B------:R0:W-:Y:S04]  /*3f60*/  STL [R1+0x494], R11 ;  /* 0x0004940b01007387 */ /* 0x0001e80000100800 */
[----:B------:R-:W3:Y:S04]  /*3f70*/  LDL.64 R24, [R1+0x638] ;  /* 0x0006380001187983 */ /* 0x000ee80000100a00 */
[----:B0-----:R-:W4:Y:S01]  /*3f80*/  LDL.64 R10, [R1+0x620] ;  /* 0x00062000010a7983 */ /* 0x001f220000100a00 */
[----:B--2---:R-:W-:-:S02]  /*3f90*/  PRMT R22, RZ, 0x7610, R22 ;  /* 0x00007610ff167816 */ /* 0x004fc40000000016 */
[----:B------:R-:W-:Y:S01]  /*3fa0*/  PRMT R23, RZ, 0x7610, R23 ;  /* 0x00007610ff177816 */ /* 0x000fe20000000017 */
[----:B------:R0:W-:Y:S05]  /*3fb0*/  @P1 STL [R1+0x48c], R7 ;  /* 0x00048c0701001387 */ /* 0x0001ea0000100800 */
[----:B------:R-:W2:Y:S01]  /*3fc0*/  @P1 LDG.E.U16 R23, desc[UR10][R4.64] ;  /* 0x0000000a04171981 */ /* 0x000ea2000c1e1500 */
[----:B0-----:R-:W-:Y:S02]  /*3fd0*/  IADD3.X R7, R27, UR5, RZ, P3, !PT ;  /* 0x000000051b077c10 */ /* 0x001fe40009ffe4ff */
[----:B------:R-:W-:Y:S01]  /*3fe0*/  IADD3 R2, P4, R18, UR4, RZ ;  /* 0x0000000412027c10 */ /* 0x000fe2000ff9e0ff */
[----:B------:R-:W2:Y:S04]  /*3ff0*/  LDL.64 R26, [R1+0x650] ;  /* 0x00065000011a7983 */ /* 0x000ea80000100a00 */
[----:B------:R0:W2:Y:S01]  /*4000*/  @P2 LDG.E.U16 R22, desc[UR10][R6.64] ;  /* 0x0000000a06162981 */ /* 0x0000a2000c1e1500 */
[----:B------:R-:W-:-:S02]  /*4010*/  PRMT R21, RZ, 0x7610, R21 ;  /* 0x00007610ff157816 */ /* 0x000fc40000000015 */
[----:B------:R-:W-:Y:S02]  /*4020*/  IADD3.X R3, R19, UR5, RZ, P4, !PT ;  /* 0x0000000513037c10 */ /* 0x000fe4000a7fe4ff */
[----:B------:R-:W-:Y:S01]  /*4030*/  PRMT R20, RZ, 0x7610, R20 ;  /* 0x00007610ff147816 */ /* 0x000fe20000000014 */
[----:B------:R-:W2:Y:S04]  /*4040*/  LDL.64 R18, [R1+0x648] ;  /* 0x0006480001127983 */ /* 0x000ea80000100a00 */
[----:B------:R3:W2:Y:S01]  /*4050*/  @P2 LDG.E.U16 R21, desc[UR10][R2.64] ;  /* 0x0000000a02152981 */ /* 0x0006a2000c1e1500 */
[----:B0-----:R-:W-:Y:S02]  /*4060*/  PRMT R6, RZ, 0x7610, R6 ;  /* 0x00007610ff067816 */ /* 0x001fe40000000006 */
[----:B---3--:R-:W-:-:S02]  /*4070*/  IADD3 R2, P3, R24, UR4, RZ ;  /* 0x0000000418027c10 */ /* 0x008fc4000ff7e0ff */
[----:B----4-:R-:W-:-:S04]  /*4080*/  IADD3 R4, P1, R10, UR4, RZ ;  /* 0x000000040a047c10 */ /* 0x010fc8000ff3e0ff */
[----:B------:R-:W-:Y:S02]  /*4090*/  IADD3.X R5, R11, UR5, RZ, P1, !PT ;  /* 0x000000050b057c10 */ /* 0x000fe40008ffe4ff */
[----:B------:R-:W-:-:S03]  /*40a0*/  IADD3.X R3, R25, UR5, RZ, P3, !PT ;  /* 0x0000000519037c10 */ /* 0x000fc60009ffe4ff */
[----:B------:R0:W3:Y:S04]  /*40b0*/  @P2 LDG.E.U16 R20, desc[UR10][R4.64] ;  /* 0x0000000a04142981 */ /* 0x0000e8000c1e1500 */
[----:B------:R1:W4:Y:S04]  /*40c0*/  @P2 LDG.E.U16 R6, desc[UR10][R2.64] ;  /* 0x0000000a02062981 */ /* 0x000328000c1e1500 */
[----:B--2---:R-:W-:Y:S04]  /*40d0*/  STL [R1+0x488], R22 ;  /* 0x0004881601007387 */ /* 0x004fe80000100800 */
[----:B------:R2:W-:Y:S04]  /*40e0*/  STL [R1+0x484], R23 ;  /* 0x0004841701007387 */ /* 0x0005e80000100800 */
[----:B--2---:R-:W2:Y:S04]  /*40f0*/  LDL.64 R22, [R1+0x640] ;  /* 0x0006400001167983 */ /* 0x004ea80000100a00 */
[----:B------:R-:W2:Y:S01]  /*4100*/  LDL.LU.64 R10, [R1+0xab8] ;  /* 0x000ab800010a7983 */ /* 0x000ea20000300a00 */
[----:B------:R-:W-:-:S02]  /*4110*/  ISETP.GT.AND P1, PT, R0, 0xb, PT ;  /* 0x0000000b0000780c */ /* 0x000fc40003f24270 */
[----:B------:R-:W-:Y:S02]  /*4120*/  PRMT R7, RZ, 0x7610, R7 ;  /* 0x00007610ff077816 */ /* 0x000fe40000000007 */
[----:B0-----:R-:W-:-:S03]  /*4130*/  IADD3 R4, P3, R26, UR4, RZ ;  /* 0x000000041a047c10 */ /* 0x001fc6000ff7e0ff */
[----:B-1----:R-:W-:Y:S01]  /*4140*/  IMAD.MOV.U32 R3, RZ, RZ, R7 ;  /* 0x000000ffff037224 */ /* 0x002fe200078e0007 */
[----:B------:R-:W-:-:S05]  /*4150*/  IADD3.X R5, R27, UR5, RZ, P3, !PT ;  /* 0x000000051b057c10 */ /* 0x000fca0009ffe4ff */
[----:B------:R-:W2:Y:S04]  /*4160*/  @P1 LDG.E.U16 R3, desc[UR10][R4.64] ;  /* 0x0000000a04031981 */ /* 0x000ea8000c1e1500 */
[----:B---3--:R-:W-:Y:S04]  /*4170*/  STL [R1+0x47c], R20 ;  /* 0x00047c1401007387 */ /* 0x008fe80000100800 */
[----:B------:R0:W-:Y:S04]  /*4180*/  STL [R1+0x480], R21 ;  /* 0x0004801501007387 */ /* 0x0001e80000100800 */
[----:B------:R-:W3:Y:S04]  /*4190*/  LDL.64 R24, [R1+0x670] ;  /* 0x0006700001187983 */ /* 0x000ee80000100a00 */
[----:B0-----:R-:W3:Y:S04]  /*41a0*/  LDL.64 R20, [R1+0x658] ;  /* 0x0006580001147983 */ /* 0x001ee80000100a00 */
[----:B----4-:R0:W-:Y:S04]  /*41b0*/  STL [R1+0x478], R6 ;  /* 0x0004780601007387 */ /* 0x0101e80000100800 */
[----:B------:R-:W4:Y:S01]  /*41c0*/  LDL.64 R26, [R1+0x668] ;  /* 0x00066800011a7983 */ /* 0x000f220000100a00 */
[----:B0-----:R-:W-:-:S03]  /*41d0*/  IADD3 R6, P2, R18, UR4, RZ ;  /* 0x0000000412067c10 */ /* 0x001fc6000ff5e0ff */
[----:B------:R0:W-:Y:S01]  /*41e0*/  STL.S16 [R1+0x470], R7 ;  /* 0x0004700701007387 */ /* 0x0001e20000100600 */
[----:B--2---:R-:W-:Y:S02]  /*41f0*/  PRMT R11, RZ, 0x7610, R11 ;  /* 0x00007610ff0b7816 */ /* 0x004fe4000000000b */
[----:B0-----:R-:W-:Y:S02]  /*4200*/  IADD3.X R7, R19, UR5, RZ, P2, !PT ;  /* 0x0000000513077c10 */ /* 0x001fe400097fe4ff */
[----:B------:R-:W-:Y:S01]  /*4210*/  PRMT R10, RZ, 0x7610, R10 ;  /* 0x00007610ff0a7816 */ /* 0x000fe2000000000a */
[----:B------:R-:W2:Y:S04]  /*4220*/  LDL.LU.64 R18, [R1+0xab0] ;  /* 0x000ab00001127983 */ /* 0x000ea80000300a00 */
[----:B------:R0:W3:Y:S01]  /*4230*/  @P1 LDG.E.U16 R11, desc[UR10][R6.64] ;  /* 0x0000000a060b1981 */ /* 0x0000e2000c1e1500 */
[----:B------:R-:W-:-:S03]  /*4240*/  IADD3 R2, P3, R22, UR4, RZ ;  /* 0x0000000416027c10 */ /* 0x000fc6000ff7e0ff */
[----:B------:R1:W-:Y:S01]  /*4250*/  @P1 STL [R1+0x470], R3 ;  /* 0x0004700301001387 */ /* 0x0003e20000100800 */
[----:B0-----:R-:W-:Y:S01]  /*4260*/  IMAD.MOV.U32 R7, RZ, RZ, R10 ;  /* 0x000000ffff077224 */ /* 0x001fe200078e000a */
[----:B-1----:R-:W-:Y:S02]  /*4270*/  IADD3.X R3, R23, UR5, RZ, P3, !PT ;  /* 0x0000000517037c10 */ /* 0x002fe40009ffe4ff */
[----:B------:R-:W4:Y:S04]  /*4280*/  LDL.LU.64 R22, [R1+0xaa8] ;  /* 0x000aa80001167983 */ /* 0x000f280000300a00 */
[----:B------:R0:W2:Y:S04]  /*4290*/  @P1 LDG.E.U16 R7, desc[UR10][R2.64] ;  /* 0x0000000a02071981 */ /* 0x0000a8000c1e1500 */
[----:B------:R-:W-:Y:S04]  /*42a0*/  STL.S16 [R1+0x46c], R10 ;  /* 0x00046c0a01007387 */ /* 0x000fe80000100600 */
[----:B---3--:R1:W-:Y:S04]  /*42b0*/  STL [R1+0x474], R11 ;  /* 0x0004740b01007387 */ /* 0x0083e80000100800 */
[----:B-1----:R-:W3:Y:S01]  /*42c0*/  LDL.64 R10, [R1+0x660] ;  /* 0x00066000010a7983 */ /* 0x002ee20000100a00 */
[----:B------:R-:W-:Y:S01]  /*42d0*/  ISETP.GT.AND P2, PT, R0, 0xc, PT ;  /* 0x0000000c0000780c */ /* 0x000fe20003f44270 */
[----:B0-----:R-:W-:Y:S01]  /*42e0*/  IMAD.MOV.U32 R2, RZ, RZ, R20 ;  /* 0x000000ffff027224 */ /* 0x001fe200078e0014 */
[----:B------:R-:W-:Y:S01]  /*42f0*/  IADD3 R4, P4, R20, UR4, RZ ;  /* 0x0000000414047c10 */ /* 0x000fe2000ff9e0ff */
[----:B------:R-:W-:Y:S01]  /*4300*/  IMAD.MOV.U32 R3, RZ, RZ, R21 ;  /* 0x000000ffff037224 */ /* 0x000fe200078e0015 */
[----:B------:R-:W-:Y:S01]  /*4310*/  IADD3 R6, P3, R24, UR4, RZ ;  /* 0x0000000418067c10 */ /* 0x000fe2000ff7e0ff */
[----:B------:R-:W3:Y:S01]  /*4320*/  LDL.64 R20, [R1+0x678] ;  /* 0x0006780001147983 */ /* 0x000ee20000100a00 */
[----:B----4-:R-:W-:-:S02]  /*4330*/  PRMT R22, RZ, 0x7610, R22 ;  /* 0x00007610ff167816 */ /* 0x010fc40000000016 */
[----:B------:R-:W-:Y:S01]  /*4340*/  PRMT R23, RZ, 0x7610, R23 ;  /* 0x00007610ff177816 */ /* 0x000fe20000000017 */
[----:B--2---:R0:W-:Y:S01]  /*4350*/  @P1 STL [R1+0x46c], R7 ;  /* 0x00046c0701001387 */ /* 0x0041e20000100800 */
[----:B------:R-:W-:-:S05]  /*4360*/  IADD3.X R5, R3, UR5, RZ, P4, !PT ;  /* 0x0000000503057c10 */ /* 0x000fca000a7fe4ff */
[----:B------:R3:W2:Y:S01]  /*4370*/  @P1 LDG.E.U16 R23, desc[UR10][R4.64] ;  /* 0x0000000a04171981 */ /* 0x0006a2000c1e1500 */
[----:B0-----:R-:W-:-:S03]  /*4380*/  IADD3.X R7, R25, UR5, RZ, P3, !PT ;  /* 0x0000000519077c10 */ /* 0x001fc60009ffe4ff */
[----:B------:R-:W4:Y:S04]  /*4390*/  LDL.64 R24, [R1+0x690] ;  /* 0x0006900001187983 */ /* 0x000f280000100a00 */
[----:B------:R-:W2:Y:S01]  /*43a0*/  @P2 LDG.E.U16 R22, desc[UR10][R6.64] ;  /* 0x0000000a06162981 */ /* 0x000ea2000c1e1500 */
[----:B------:R-:W-:Y:S02]  /*43b0*/  IADD3 R2, P4, R26, UR4, RZ ;  /* 0x000000041a027c10 */ /* 0x000fe4000ff9e0ff */
[----:B------:R-:W-:Y:S02]  /*43c0*/  PRMT R18, RZ, 0x7610, R18 ;  /* 0x00007610ff127816 */ /* 0x000fe40000000012 */
[----:B------:R-:W-:Y:S02]  /*43d0*/  PRMT R19, RZ, 0x7610, R19 ;  /* 0x00007610ff137816 */ /* 0x000fe40000000013 */
[----:B------:R-:W-:-:S02]  /*43e0*/  IADD3.X R3, R27, UR5, RZ, P4, !PT ;  /* 0x000000051b037c10 */ /* 0x000fc4000a7fe4ff */
[----:B------:R-:W2:Y:S04]  /*43f0*/  LDL.64 R26, [R1+0x688] ;  /* 0x00068800011a7983 */ /* 0x000ea80000100a00 */
[----:B------:R0:W2:Y:S01]  /*4400*/  @P2 LDG.E.U16 R19, desc[UR10][R2.64] ;  /* 0x0000000a02132981 */ /* 0x0000a2000c1e1500 */
[----:B---3--:R-:W-:-:S04]  /*4410*/  IADD3 R4, P1, R10, UR4, RZ ;  /* 0x000000040a047c10 */ /* 0x008fc8000ff3e0ff */
[----:B------:R-:W-:-:S05]  /*4420*/  IADD3.X R5, R11, UR5, RZ, P1, !PT ;  /* 0x000000050b057c10 */ /* 0x000fca0008ffe4ff */
[----:B------:R4:W3:Y:S01]  /*4430*/  @P2 LDG.E.U16 R18, desc[UR10][R4.64] ;  /* 0x0000000a04122981 */ /* 0x0008e2000c1e1500 */
[----:B0-----:R-:W-:Y:S02]  /*4440*/  IADD3 R2, P3, R20, UR4, RZ ;  /* 0x0000000414027c10 */ /* 0x001fe4000ff7e0ff */
[----:B------:R-:W-:Y:S02]  /*4450*/  PRMT R6, RZ, 0x7610, R6 ;  /* 0x00007610ff067816 */ /* 0x000fe40000000006 */
[----:B------:R-:W-:Y:S02]  /*4460*/  IADD3.X R3, R21, UR5, RZ, P3, !PT ;  /* 0x0000000515037c10 */ /* 0x000fe40009ffe4ff */
[----:B------:R-:W-:Y:S02]  /*4470*/  ISETP.GT.AND P1, PT, R0, 0xd, PT ;  /* 0x0000000d0000780c */ /* 0x000fe40003f24270 */
[----:B------:R-:W-:Y:S01]  /*4480*/  PRMT R7, RZ, 0x7610, R7 ;  /* 0x00007610ff077816 */ /* 0x000fe20000000007 */
[----:B------:R0:W3:Y:S01]  /*4490*/  @P2 LDG.E.U16 R6, desc[UR10][R2.64] ;  /* 0x0000000a02062981 */ /* 0x0000e2000c1e1500 */
[----:B----4-:R-:W-:-:S03]  /*44a0*/  IADD3 R4, P3, R24, UR4, RZ ;  /* 0x0000000418047c10 */ /* 0x010fc6000ff7e0ff */
[----:B--2---:R-:W-:Y:S04]  /*44b0*/  STL [R1+0x464], R22 ;  /* 0x0004641601007387 */ /* 0x004fe80000100800 */
[----:B------:R1:W-:Y:S01]  /*44c0*/  STL [R1+0x468], R23 ;  /* 0x0004681701007387 */ /* 0x0003e20000100800 */
[----:B0-----:R-:W-:Y:S01]  /*44d0*/  IMAD.MOV.U32 R3, RZ, RZ, R7 ;  /* 0x000000ffff037224 */ /* 0x001fe200078e0007 */
[----:B------:R-:W-:-:S05]  /*44e0*/  IADD3.X R5, R25, UR5, RZ, P3, !PT ;  /* 0x0000000519057c10 */ /* 0x000fca0009ffe4ff */
[----:B------:R-:W2:Y:S04]  /*44f0*/  @P1 LDG.E.U16 R3, desc[UR10][R4.64] ;  /* 0x0000000a04031981 */ /* 0x000ea8000c1e1500 */
[----:B-1----:R-:W4:Y:S04]  /*4500*/  LDL.64 R22, [R1+0x680] ;  /* 0x0006800001167983 */ /* 0x002f280000100a00 */
[----:B------:R-:W2:Y:S04]  /*4510*/  LDL.LU.64 R10, [R1+0xaa0] ;  /* 0x000aa000010a7983 */ /* 0x000ea80000300a00 */
[----:B---3--:R-:W-:Y:S04]  /*4520*/  STL [R1+0x45c], R18 ;  /* 0x00045c1201007387 */ /* 0x008fe80000100800 */
[----:B------:R0:W-:Y:S04]  /*4530*/  STL [R1+0x460], R19 ;  /* 0x0004601301007387 */ /* 0x0001e80000100800 */
[----:B------:R-:W3:Y:S04]  /*4540*/  LDL.64 R20, [R1+0x6b0] ;  /* 0x0006b00001147983 */ /* 0x000ee80000100a00 */
[----:B0-----:R-:W3:Y:S04]  /*4550*/  LDL.64 R18, [R1+0x698] ;  /* 0x0006980001127983 */ /* 0x001ee80000100a00 */
[----:B------:R0:W-:Y:S04]  /*4560*/  STL [R1+0x458], R6 ;  /* 0x0004580601007387 */ /* 0x0001e80000100800 */
[----:B------:R-:W3:Y:S01]  /*4570*/  LDL.64 R24, [R1+0x6a8] ;  /* 0x0006a80001187983 */ /* 0x000ee20000100a00 */
[----:B0-----:R-:W-:-:S03]  /*4580*/  IADD3 R6, P2, R26, UR4, RZ ;  /* 0x000000041a067c10 */ /* 0x001fc6000ff5e0ff */
[----:B------:R0:W-:Y:S01]  /*4590*/  STL.S16 [R1+0x450], R7 ;  /* 0x0004500701007387 */ /* 0x0001e20000100600 */
[----:B----4-:R-:W-:Y:S02]  /*45a0*/  IADD3 R2, P3, R22, UR4, RZ ;  /* 0x0000000416027c10 */ /* 0x010fe4000ff7e0ff */
[----:B--2---:R-:W-:Y:S02]  /*45b0*/  PRMT R11, RZ, 0x7610, R11 ;  /* 0x00007610ff0b7816 */ /* 0x004fe4000000000b */
[----:B------:R-:W-:Y:S02]  /*45c0*/  PRMT R10, RZ, 0x7610, R10 ;  /* 0x00007610ff0a7816 */ /* 0x000fe4000000000a */
[----:B0-----:R-:W-:Y:S02]  /*45d0*/  IADD3.X R7, R27, UR5, RZ, P2, !PT ;  /* 0x000000051b077c10 */ /* 0x001fe400097fe4ff */
[----:B------:R-:W2:Y:S04]  /*45e0*/  LDL.LU.64 R26, [R1+0xa98] ;  /* 0x000a9800011a7983 */ /* 0x000ea80000300a00 */
[----:B------:R0:W4:Y:S04]  /*45f0*/  @P1 LDG.E.U16 R11, desc[UR10][R6.64] ;  /* 0x0000000a060b1981 */ /* 0x000128000c1e1500 */
[----:B------:R1:W-:Y:S01]  /*4600*/  @P1 STL [R1+0x450], R3 ;  /* 0x0004500301001387 */ /* 0x0003e20000100800 */
[----:B0-----:R-:W-:Y:S01]  /*4610*/  IMAD.MOV.U32 R6, RZ, RZ, R10 ;  /* 0x000000ffff067224 */ /* 0x001fe200078e000a */
[----:B------:R-:W-:-:S02]  /*4620*/  PRMT R7, RZ, 0x7610, R7 ;  /* 0x00007610ff077816 */ /* 0x000fc40000000007 */
[----:B-1----:R-:W-:-:S05]  /*4630*/  IADD3.X R3, R23, UR5, RZ, P3, !PT ;  /* 0x0000000517037c10 */ /* 0x002fca0009ffe4ff */
[----:B------:R0:W2:Y:S02]  /*4640*/  @P1 LDG.E.U16 R6, desc[UR10][R2.64] ;  /* 0x0000000a02061981 */ /* 0x0000a4000c1e1500 */
[----:B0-----:R-:W-:Y:S01]  /*4650*/  IMAD.MOV.U32 R3, RZ, RZ, R7 ;  /* 0x000000ffff037224 */ /* 0x001fe200078e0007 */
[----:B---3--:R-:W-:-:S04]  /*4660*/  IADD3 R4, P4, R18, UR4, RZ ;  /* 0x0000000412047c10 */ /* 0x008fc8000ff9e0ff */
[----:B------:R-:W-:-:S05]  /*4670*/  IADD3.X R5, R19, UR5, RZ, P4, !PT ;  /* 0x0000000513057c10 */ /* 0x000fca000a7fe4ff */
[----:B------:R0:W3:Y:S04]  /*4680*/  @P1 LDG.E.U16 R3, desc[UR10][R4.64] ;  /* 0x0000000a04031981 */ /* 0x0000e8000c1e1500 */
[----:B------:R-:W-:Y:S01]  /*4690*/  STL.S16 [R1+0x44c], R10 ;  /* 0x00044c0a01007387 */ /* 0x000fe20000100600 */
[----:B------:R-:W-:Y:S02]  /*46a0*/  ISETP.GT.AND P2, PT, R0, 0xe, PT ;  /* 0x0000000e0000780c */ /* 0x000fe40003f44270 */
[----:B------:R-:W-:Y:S01]  /*46b0*/  IADD3 R2, P4, R24, UR4, RZ ;  /* 0x0000000418027c10 */ /* 0x000fe2000ff9e0ff */
[----:B0-----:R-:W-:Y:S02]  /*46c0*/  IMAD.MOV.U32 R5, RZ, RZ, R25 ;  /* 0x000000ffff057224 */ /* 0x001fe400078e0019 */
[----:B------:R-:W-:Y:S01]  /*46d0*/  IMAD.MOV.U32 R4, RZ, RZ, R24 ;  /* 0x000000ffff047224 */ /* 0x000fe200078e0018 */
[----:B----4-:R0:W-:Y:S04]  /*46e0*/  STL [R1+0x454], R11 ;  /* 0x0004540b01007387 */ /* 0x0101e80000100800 */
[----:B------:R-:W4:Y:S04]  /*46f0*/  LDL.64 R22, [R1+0x6b8] ;  /* 0x0006b80001167983 */ /* 0x000f280000100a00 */
[----:B0-----:R-:W4:Y:S01]  /*4700*/  LDL.64 R10, [R1+0x6a0] ;  /* 0x0006a000010a7983 */ /* 0x001f220000100a00 */
[----:B--2---:R-:W-:-:S03]  /*4710*/  PRMT R26, RZ, 0x7610, R26 ;  /* 0x00007610ff1a7816 */ /* 0x004fc6000000001a */
[----:B------:R0:W-:Y:S04]  /*4720*/  @P1 STL [R1+0x44c], R6 ;  /* 0x00044c0601001387 */ /* 0x0001e80000100800 */
[----:B------:R-:W2:Y:S01]  /*4730*/  LDL.LU.64 R18, [R1+0xa90] ;  /* 0x000a900001127983 */ /* 0x000ea20000300a00 */
[----:B0-----:R-:W-:-:S03]  /*4740*/  IADD3 R6, P3, R20, UR4, RZ ;  /* 0x0000000414067c10 */ /* 0x001fc6000ff7e0ff */
[----:B------:R0:W-:Y:S01]  /*4750*/  STL.S16 [R1+0x448], R7 ;  /* 0x0004480701007387 */ /* 0x0001e20000100600 */
[----:B------:R-:W-:Y:S02]  /*4760*/  PRMT R27, RZ, 0x7610, R27 ;  /* 0x00007610ff1b7816 */ /* 0x000fe4000000001b */
[----:B0-----:R-:W-:Y:S02]  /*4770*/  IADD3.X R7, R21, UR5, RZ, P3, !PT ;  /* 0x0000000515077c10 */ /* 0x001fe40009ffe4ff */
[----:B------:R-:W2:Y:S04]  /*4780*/  LDL.LU.64 R20, [R1+0xa88] ;  /* 0x000a880001147983 */ /* 0x000ea80000300a00 */
[----:B------:R-:W2:Y:S04]  /*4790*/  LDL.64 R24, [R1+0x208] ;  /* 0x0002080001187983 */ /* 0x000ea80000100a00 */
[----:B------:R-:W2:Y:S04]  /*47a0*/  @P2 LDG.E.U16 R27, desc[UR10][R6.64] ;  /* 0x0000000a061b2981 */ /* 0x000ea8000c1e1500 */
[----:B---3--:R0:W-:Y:S02]  /*47b0*/  @P1 STL [R1+0x448], R3 ;  /* 0x0004480301001387 */ /* 0x0081e40000100800 */
[----:B0-----:R-:W-:-:S05]  /*47c0*/  IADD3.X R3, R5, UR5, RZ, P4, !PT ;  /* 0x0000000505037c10 */ /* 0x001fca000a7fe4ff */
[----:B------:R0:W3:Y:S02]  /*47d0*/  @P2 LDG.E.U16 R26, desc[UR10][R2.64] ;  /* 0x0000000a021a2981 */ /* 0x0000e4000c1e1500 */
[----:B0-----:R-:W-:Y:S02]  /*47e0*/  PRMT R3, RZ, 0x7610, R3 ;  /* 0x00007610ff037816 */ /* 0x001fe40000000003 */
[----:B----4-:R-:W-:Y:S02]  /*47f0*/  IADD3 R6, P1, R22, UR4, RZ ;  /* 0x0000000416067c10 */ /* 0x010fe4000ff3e0ff */
[----:B------:R-:W-:Y:S02]  /*4800*/  IADD3 R4, P3, R10, UR4, RZ ;  /* 0x000000040a047c10 */ /* 0x000fe4000ff7e0ff */
[----:B------:R-:W-:Y:S02]  /*4810*/  PRMT R2, RZ, 0x7610, R2 ;  /* 0x00007610ff027816 */ /* 0x000fe40000000002 */
[----:B------:R-:W-:-:S02]  /*4820*/  IADD3.X R5, R11, UR5, RZ, P3, !PT ;  /* 0x000000050b057c10 */ /* 0x000fc40009ffe4ff */
[----:B------:R-:W-:-:S03]  /*4830*/  IADD3.X R7, R23, UR5, RZ, P1, !PT ;  /* 0x0000000517077c10 */ /* 0x000fc60008ffe4ff */
[----:B------:R-:W4:Y:S04]  /*4840*/  @P2 LDG.E.U16 R3, desc[UR10][R4.64] ;  /* 0x0000000a04032981 */ /* 0x000f28000c1e1500 */
[----:B------:R-:W4:Y:S04]  /*4850*/  @P2 LDG.E.U16 R2, desc[UR10][R6.64] ;  /* 0x0000000a06022981 */ /* 0x000f28000c1e1500 */
[----:B---3--:R-:W-:Y:S04]  /*4860*/  STL [R1+0x440], R26 ;  /* 0x0004401a01007387 */ /* 0x008fe80000100800 */
[----:B--2---:R0:W-:Y:S04]  /*4870*/  STL [R1+0x444], R27 ;  /* 0x0004441b01007387 */ /* 0x0041e80000100800 */
[----:B0-----:R-:W2:Y:S04]  /*4880*/  LDL.64 R26, [R1+0x6c0] ;  /* 0x0006c000011a7983 */ /* 0x001ea80000100a00 */
[----:B------:R-:W3:Y:S04]  /*4890*/  LDL.LU.64 R10, [R1+0xa80] ;  /* 0x000a8000010a7983 */ /* 0x000ee80000300a00 */
[----:B------:R-:W2:Y:S01]  /*48a0*/  LDL.64 R4, [R1+0x200] ;  /* 0x0002000001047983 */ /* 0x000ea20000100a00 */
[----:B------:R-:W-:-:S02]  /*48b0*/  ISETP.GT.AND P1, PT, R0, 0xf, PT ;  /* 0x0000000f0000780c */ /* 0x000fc40003f24270 */
[----:B------:R-:W-:Y:S01]  /*48c0*/  IADD3 RZ, P2, R24, UR4, RZ ;  /* 0x0000000418ff7c10 */ /* 0x000fe2000ff5e0ff */
[----:B------:R-:W3:Y:S01]  /*48d0*/  LDL.64 R22, [R1+0x218] ;  /* 0x0002180001167983 */ /* 0x000ee20000100a00 */
[----:B------:R-:W-:-:S03]  /*48e0*/  PRMT R18, RZ, 0x7610, R18 ;  /* 0x00007610ff127816 */ /* 0x000fc60000000012 */
[----:B----4-:R0:W-:Y:S04]  /*48f0*/  STL [R1+0x438], R2 ;  /* 0x0004380201007387 */ /* 0x0101e80000100800 */
[----:B------:R1:W-:Y:S01]  /*4900*/  STL [R1+0x43c], R3 ;  /* 0x00043c0301007387 */ /* 0x0003e20000100800 */
[----:B------:R-:W-:Y:S02]  /*4910*/  PRMT R19, RZ, 0x7610, R19 ;  /* 0x00007610ff137816 */ /* 0x000fe40000000013 */
[C---:B--2---:R-:W-:Y:S01]  /*4920*/  IADD3 RZ, P3, R4.reuse, UR4, RZ ;  /* 0x0000000404ff7c10 */ /* 0x044fe2000ff7e0ff */
[----:B0-----:R-:W-:Y:S02]  /*4930*/  VIADD R2, R4, UR4 ;  /* 0x0000000404027c36 */ /* 0x001fe40008000000 */
[----:B------:R-:W-:Y:S01]  /*4940*/  VIADD R4, R24, UR4 ;  /* 0x0000000418047c36 */ /* 0x000fe20008000000 */
[----:B-1----:R-:W-:-:S02]  /*4950*/  IADD3.X R3, R5, UR5, RZ, P3, !PT ;  /* 0x0000000505037c10 */ /* 0x002fc40009ffe4ff */
[----:B------:R-:W-:Y:S02]  /*4960*/  IADD3.X R5, R25, UR5, RZ, P2, !PT ;  /* 0x0000000519057c10 */ /* 0x000fe400097fe4ff */
[----:B------:R-:W2:Y:S04]  /*4970*/  LDL.LU.64 R24, [R1+0xa78] ;  /* 0x000a780001187983 */ /* 0x000ea80000300a00 */
[----:B------:R-:W4:Y:S01]  /*4980*/  @P1 LDG.E.U16 R18, desc[UR10][R4.64] ;  /* 0x0000000a04121981 */ /* 0x000f22000c1e1500 */
[----:B------:R-:W-:-:S03]  /*4990*/  IADD3 R6, P3, R26, UR4, RZ ;  /* 0x000000041a067c10 */ /* 0x000fc6000ff7e0ff */
[----:B------:R0:W2:Y:S04]  /*49a0*/  @P1 LDG.E.U16 R19, desc[UR10][R2.64] ;  /* 0x0000000a02131981 */ /* 0x0000a8000c1e1500 */
[----:B------:R-:W2:Y:S01]  /*49b0*/  LDL.64 R4, [R1+0x210] ;  /* 0x0002100001047983 */ /* 0x000ea20000100a00 */
[----:B------:R-:W-:-:S03]  /*49c0*/  IADD3.X R7, R27, UR5, RZ, P3, !PT ;  /* 0x000000051b077c10 */ /* 0x000fc60009ffe4ff */
[----:B------:R-:W2:Y:S01]  /*49d0*/  LDL.64 R26, [R1+0x220] ;  /* 0x00022000011a7983 */ /* 0x000ea20000100a00 */
[----:B------:R-:W-:Y:S02]  /*49e0*/  PRMT R20, RZ, 0x7610, R20 ;  /* 0x00007610ff147816 */ /* 0x000fe40000000014 */
[----:B------:R-:W-:Y:S02]  /*49f0*/  PRMT R21, RZ, 0x7610, R21 ;  /* 0x00007610ff157816 */ /* 0x000fe40000000015 */
[----:B---3--:R-:W-:Y:S02]  /*4a00*/  IADD3 RZ, P3, R22, UR4, RZ ;  /* 0x0000000416ff7c10 */ /* 0x008fe4000ff7e0ff */
[----:B------:R-:W-:Y:S02]  /*4a10*/  ISETP.GT.AND P2, PT, R0, 0x10, PT ;  /* 0x000000100000780c */ /* 0x000fe40003f44270 */
[----:B------:R-:W3:Y:S04]  /*4a20*/  @P1 LDG.E.U16 R21, desc[UR10][R6.64] ;  /* 0x0000000a06151981 */ /* 0x000ee8000c1e1500 */
[----:B----4-:R-:W-:Y:S01]  /*4a30*/  STL [R1+0x430], R18 ;  /* 0x0004301201007387 */ /* 0x010fe20000100800 */
[C---:B--2---:R-:W-:Y:S01]  /*4a40*/  IADD3 RZ, P4, R4.reuse, UR4, RZ ;  /* 0x0000000404ff7c10 */ /* 0x044fe2000ff9e0ff */
[----:B0-----:R-:W-:-:S03]  /*4a50*/  VIADD R2, R4, UR4 ;  /* 0x0000000404027c36 */ /* 0x001fc60008000000 */
[----:B------:R-:W-:Y:S01]  /*4a60*/  IADD3.X R3, R5, UR5, RZ, P4, !PT ;  /* 0x0000000505037c10 */ /* 0x000fe2000a7fe4ff */
[----:B------:R0:W-:Y:S01]  /*4a70*/  STL [R1+0x434], R19 ;  /* 0x0004341301007387 */ /* 0x0001e20000100800 */
[----:B------:R-:W-:-:S03]  /*4a80*/  VIADD R4, R22, UR4 ;  /* 0x0000000416047c36 */ /* 0x000fc60008000000 */
[----:B------:R1:W2:Y:S01]  /*4a90*/  @P1 LDG.E.U16 R20, desc[UR10][R2.64] ;  /* 0x0000000a02141981 */ /* 0x0002a2000c1e1500 */
[----:B------:R-:W-:Y:S02]  /*4aa0*/  IADD3.X R5, R23, UR5, RZ, P3, !PT ;  /* 0x0000000517057c10 */ /* 0x000fe40009ffe4ff */
[C---:B------:R-:W-:Y:S01]  /*4ab0*/  IADD3 RZ, P3, R26.reuse, UR4, RZ ;  /* 0x000000041aff7c10 */ /* 0x040fe2000ff7e0ff */
[----:B------:R-:W4:Y:S04]  /*4ac0*/  LDL.64 R22, [R1+0x230] ;  /* 0x0002300001167983 */ /* 0x000f280000100a00 */
[----:B0-----:R-:W4:Y:S01]  /*4ad0*/  LDL.64 R18, [R1+0x228] ;  /* 0x0002280001127983 */ /* 0x001f220000100a00 */
[----:B------:R-:W-:Y:S01]  /*4ae0*/  PRMT R24, RZ, 0x7610, R24 ;  /* 0x00007610ff187816 */ /* 0x000fe20000000018 */
[----:B-1----:R-:W-:Y:S01]  /*4af0*/  VIADD R2, R26, UR4 ;  /* 0x000000041a027c36 */ /* 0x002fe20008000000 */
[----:B------:R-:W-:-:S02]  /*4b00*/  PRMT R25, RZ, 0x7610, R25 ;  /* 0x00007610ff197816 */ /* 0x000fc40000000019 */
[----:B------:R-:W-:-:S04]  /*4b10*/  IADD3.X R3, R27, UR5, RZ, P3, !PT ;  /* 0x000000051b037c10 */ /* 0x000fc80009ffe4ff */
[----:B------:R0:W4:Y:S04]  /*4b20*/  @P2 LDG.E.U16 R25, desc[UR10][R4.64] ;  /* 0x0000000a04192981 */ /* 0x000128000c1e1500 */
[----:B------:R1:W4:Y:S01]  /*4b30*/  @P2 LDG.E.U16 R24, desc[UR10][R2.64] ;  /* 0x0000000a02182981 */ /* 0x000322000c1e1500 */
[----:B------:R-:W-:Y:S02]  /*4b40*/  PRMT R10, RZ, 0x7610, R10 ;  /* 0x00007610ff0a7816 */ /* 0x000fe4000000000a */
[----:B------:R-:W-:Y:S01]  /*4b50*/  PRMT R11, RZ, 0x7610, R11 ;  /* 0x00007610ff0b7816 */ /* 0x000fe2000000000b */
[----:B--2---:R-:W-:Y:S04]  /*4b60*/  STL [R1+0x428], R20 ;  /* 0x0004281401007387 */ /* 0x004fe80000100800 */
[----:B---3--:R2:W-:Y:S01]  /*4b70*/  STL [R1+0x42c], R21 ;  /* 0x00042c1501007387 */ /* 0x0085e20000100800 */
[----:B----4-:R-:W-:-:S02]  /*4b80*/  IADD3 RZ, P4, R22, UR4, RZ ;  /* 0x0000000416ff7c10 */ /* 0x010fc4000ff9e0ff */
[C---:B------:R-:W-:Y:S01]  /*4b90*/  IADD3 RZ, P1, R18.reuse, UR4, RZ ;  /* 0x0000000412ff7c10 */ /* 0x040fe2000ff3e0ff */
[----:B0-----:R-:W-:Y:S01]  /*4ba0*/  VIADD R4, R18, UR4 ;  /* 0x0000000412047c36 */ /* 0x001fe20008000000 */
[----:B--2---:R-:W2:Y:S02]  /*4bb0*/  LDL.64 R20, [R1+0x238] ;  /* 0x0002380001147983 */ /* 0x004ea40000100a00 */
[----:B------:R-:W-:Y:S01]  /*4bc0*/  IADD3.X R5, R19, UR5, RZ, P1, !PT ;  /* 0x0000000513057c10 */ /* 0x000fe20008ffe4ff */
[----:B-1----:R-:W-:Y:S01]  /*4bd0*/  VIADD R2, R22, UR4 ;  /* 0x0000000416027c36 */ /* 0x002fe20008000000 */
[----:B------:R-:W3:Y:S01]  /*4be0*/  LDL.LU.64 R26, [R1+0xa70] ;  /* 0x000a7000011a7983 */ /* 0x000ee20000300a00 */
[----:B------:R-:W-:-:S03]  /*4bf0*/  IADD3.X R3, R23, UR5, RZ, P4, !PT ;  /* 0x0000000517037c10 */ /* 0x000fc6000a7fe4ff */
[----:B------:R-:W4:Y:S04]  /*4c00*/  LDL.64 R18, [R1+0x240] ;  /* 0x0002400001127983 */ /* 0x000f280000100a00 */
[----:B------:R-:W-:Y:S04]  /*4c10*/  STL [R1+0x420], R24 ;  /* 0x0004201801007387 */ /* 0x000fe80000100800 */
[----:B------:R-:W3:Y:S04]  /*4c20*/  @P2 LDG.E.U16 R10, desc[UR10][R2.64] ;  /* 0x0000000a020a2981 */ /* 0x000ee8000c1e1500 */
[----:B------:R0:W-:Y:S04]  /*4c30*/  STL [R1+0x424], R25 ;  /* 0x0004241901007387 */ /* 0x0001e80000100800 */
[----:B------:R1:W3:Y:S04]  /*4c40*/  @P2 LDG.E.U16 R11, desc[UR10][R4.64] ;  /* 0x0000000a040b2981 */ /* 0x0002e8000c1e1500 */
[----:B0-----:R-:W3:Y:S01]  /*4c50*/  LDL.64 R24, [R1+0x248] ;  /* 0x0002480001187983 */ /* 0x001ee20000100a00 */
[----:B------:R-:W-:-:S03]  /*4c60*/  ISETP.GT.AND P1, PT, R0, 0x11, PT ;  /* 0x000000110000780c */ /* 0x000fc60003f24270 */
[----:B------:R-:W3:Y:S01]  /*4c70*/  LDL.LU.64 R22, [R1+0xa68] ;  /* 0x000a680001167983 */ /* 0x000ee20000300a00 */
[C---:B--2---:R-:W-:Y:S01]  /*4c80*/  IADD3 RZ, P3, R20.reuse, UR4, RZ ;  /* 0x0000000414ff7c10 */ /* 0x044fe2000ff7e0ff */
[----:B-1----:R-:W-:-:S03]  /*4c90*/  VIADD R4, R20, UR4 ;  /* 0x0000000414047c36 */ /* 0x002fc60008000000 */
[----:B------:R-:W-:Y:S02]  /*4ca0*/  IADD3.X R5, R21, UR5, RZ, P3, !PT ;  /* 0x0000000515057c10 */ /* 0x000fe40009ffe4ff */
[----:B------:R-:W2:Y:S01]  /*4cb0*/  LDL.64 R20, [R1+0x250] ;  /* 0x0002500001147983 */ /* 0x000ea20000100a00 */
[C---:B----4-:R-:W-:Y:S01]  /*4cc0*/  IADD3 RZ, P3, R18.reuse, UR4, RZ ;  /* 0x0000000412ff7c10 */ /* 0x050fe2000ff7e0ff */
[----:B------:R-:W-:Y:S01]  /*4cd0*/  VIADD R2, R18, UR4 ;  /* 0x0000000412027c36 */ /* 0x000fe20008000000 */
[----:B---3--:R-:W-:Y:S02]  /*4ce0*/  PRMT R26, RZ, 0x7610, R26 ;  /* 0x00007610ff1a7816 */ /* 0x008fe4000000001a */
[----:B------:R-:W-:Y:S02]  /*4cf0*/  PRMT R27, RZ, 0x7610, R27 ;  /* 0x00007610ff1b7816 */ /* 0x000fe4000000001b */
[----:B------:R-:W-:Y:S01]  /*4d00*/  IADD3.X R3, R19, UR5, RZ, P3, !PT ;  /* 0x0000000513037c10 */ /* 0x000fe20009ffe4ff */
[----:B------:R-:W-:Y:S04]  /*4d10*/  STL [R1+0x414], R10 ;  /* 0x0004140a01007387 */ /* 0x000fe80000100800 */
[----:B------:R-:W3:Y:S04]  /*4d20*/  @P1 LDG.E.U16 R26, desc[UR10][R2.64] ;  /* 0x0000000a021a1981 */ /* 0x000ee8000c1e1500 */
[----:B------:R0:W-:Y:S04]  /*4d30*/  STL [R1+0x41c], R11 ;  /* 0x00041c0b01007387 */ /* 0x0001e80000100800 */
[----:B------:R1:W4:Y:S01]  /*4d40*/  @P1 LDG.E.U16 R27, desc[UR10][R4.64] ;  /* 0x0000000a041b1981 */ /* 0x000322000c1e1500 */
[----:B------:R-:W-:-:S03]  /*4d50*/  IADD3 RZ, P2, R24, UR4, RZ ;  /* 0x0000000418ff7c10 */ /* 0x000fc6000ff5e0ff */
[----:B0-----:R-:W4:Y:S04]  /*4d60*/  LDL.64 R10, [R1+0x258] ;  /* 0x00025800010a7983 */ /* 0x001f280000100a00 */
[----:B------:R-:W4:Y:S01]  /*4d70*/  LDL.LU.64 R18, [R1+0xa60] ;  /* 0x000a600001127983 */ /* 0x000f220000300a00 */
[----:B-1----:R-:W-:Y:S01]  /*4d80*/  VIADD R4, R24, UR4 ;  /* 0x0000000418047c36 */ /* 0x002fe20008000000 */
[----:B------:R-:W-:Y:S02]  /*4d90*/  IADD3.X R5, R25, UR5, RZ, P2, !PT ;  /* 0x0000000519057c10 */ /* 0x000fe400097fe4ff */
[----:B------:R-:W4:Y:S01]  /*4da0*/  LDL.64 R24, [R1+0x260] ;  /* 0x0002600001187983 */ /* 0x000f220000100a00 */
[----:B------:R-:W-:Y:S02]  /*4db0*/  PRMT R22, RZ, 0x7610, R22 ;  /* 0x00007610ff167816 */ /* 0x000fe40000000016 */
[----:B------:R-:W-:-:S02]  /*4dc0*/  PRMT R23, RZ, 0x7610, R23 ;  /* 0x00007610ff177816 */ /* 0x000fc40000000017 */
[----:B------:R-:W-:-:S04]  /*4dd0*/  ISETP.GT.AND P2, PT, R0, 0x12, PT ;  /* 0x000000120000780c */ /* 0x000fc80003f44270 */
[----:B------:R0:W4:Y:S01]  /*4de0*/  @P1 LDG.E.U16 R23, desc[UR10][R4.64] ;  /* 0x0000000a04171981 */ /* 0x000122000c1e1500 */
[C---:B--2---:R-:W-:Y:S01]  /*4df0*/  IADD3 RZ, P4, R20.reuse, UR4, RZ ;  /* 0x0000000414ff7c10 */ /* 0x044fe2000ff9e0ff */
[----:B------:R-:W-:-:S03]  /*4e00*/  VIADD R2, R20, UR4 ;  /* 0x0000000414027c36 */ /* 0x000fc60008000000 */
[----:B------:R-:W-:-:S05]  /*4e10*/  IADD3.X R3, R21, UR5, RZ, P4, !PT ;  /* 0x0000000515037c10 */ /* 0x000fca000a7fe4ff */
[----:B------:R1:W2:Y:S04]  /*4e20*/  @P1 LDG.E.U16 R22, desc[UR10][R2.64] ;  /* 0x0000000a02161981 */ /* 0x0002a8000c1e1500 */
[----:B---3--:R-:W-:Y:S04]  /*4e30*/  STL [R1+0x410], R26 ;  /* 0x0004101a01007387 */ /* 0x008fe80000100800 */
[----:B----4-:R3:W-:Y:S01]  /*4e40*/  STL [R1+0x418], R27 ;  /* 0x0004181b01007387 */ /* 0x0107e20000100800 */
[C---:B------:R-:W-:Y:S01]  /*4e50*/  IADD3 RZ, P3, R10.reuse, UR4, RZ ;  /* 0x000000040aff7c10 */ /* 0x040fe2000ff7e0ff */
[----:B0-----:R-:W-:-:S02]  /*4e60*/  VIADD R4, R10, UR4 ;  /* 0x000000040a047c36 */ /* 0x001fc40008000000 */
[----:B---3--:R-:W3:Y:S01]  /*4e70*/  LDL.64 R26, [R1+0x268] ;  /* 0x00026800011a7983 */ /* 0x008ee20000100a00 */
[----:B------:R-:W-:-:S03]  /*4e80*/  IADD3.X R5, R11, UR5, RZ, P3, !PT ;  /* 0x000000050b057c10 */ /* 0x000fc60009ffe4ff */
[----:B------:R-:W4:Y:S01]  /*4e90*/  LDL.LU.64 R20, [R1+0xa58] ;  /* 0x000a580001147983 */ /* 0x000f220000300a00 */
[----:B------:R-:W-:-:S03]  /*4ea0*/  IADD3 RZ, P3, R24, UR4, RZ ;  /* 0x0000000418ff7c10 */ /* 0x000fc6000ff7e0ff */
[----:B------:R-:W4:Y:S01]  /*4eb0*/  LDL.64 R10, [R1+0x270] ;  /* 0x00027000010a7983 */ /* 0x000f220000100a00 */
[----:B------:R-:W-:Y:S01]  /*4ec0*/  PRMT R18, RZ, 0x7610, R18 ;  /* 0x00007610ff127816 */ /* 0x000fe20000000012 */
[----:B-1----:R-:W-:Y:S01]  /*4ed0*/  VIADD R2, R24, UR4 ;  /* 0x0000000418027c36 */ /* 0x002fe20008000000 */
[----:B------:R-:W-:Y:S02]  /*4ee0*/  PRMT R19, RZ, 0x7610, R19 ;  /* 0x00007610ff137816 */ /* 0x000fe40000000013 */
[----:B------:R-:W-:-:S04]  /*4ef0*/  IADD3.X R3, R25, UR5, RZ, P3, !PT ;  /* 0x0000000519037c10 */ /* 0x000fc80009ffe4ff */
[----:B------:R0:W4:Y:S04]  /*4f00*/  @P2 LDG.E.U16 R19, desc[UR10][R4.64] ;  /* 0x0000000a04132981 */ /* 0x000128000c1e1500 */
[----:B------:R1:W4:Y:S04]  /*4f10*/  @P2 LDG.E.U16 R18, desc[UR10][R2.64] ;  /* 0x0000000a02122981 */ /* 0x000328000c1e1500 */
[----:B--2---:R-:W-:Y:S04]  /*4f20*/  STL [R1+0x404], R22 ;  /* 0x0004041601007387 */ /* 0x004fe80000100800 */
[----:B------:R2:W-:Y:S04]  /*4f30*/  STL [R1+0x40c], R23 ;  /* 0x00040c1701007387 */ /* 0x0005e80000100800 */
[----:B--2---:R-:W2:Y:S04]  /*4f40*/  LDL.64 R22, [R1+0x278] ;  /* 0x0002780001167983 */ /* 0x004ea80000100a00 */
[----:B------:R-:W2:Y:S01]  /*4f50*/  LDL.LU.64 R24, [R1+0xa50] ;  /* 0x000a500001187983 */ /* 0x000ea20000300a00 */
[C---:B---3--:R-:W-:Y:S01]  /*4f60*/  IADD3 RZ, P1, R26.reuse, UR4, RZ ;  /* 0x000000041aff7c10 */ /* 0x048fe2000ff3e0ff */
[----:B0-----:R-:W-:-:S03]  /*4f70*/  VIADD R4, R26, UR4 ;  /* 0x000000041a047c36 */ /* 0x001fc60008000000 */
[----:B------:R-:W-:Y:S02]  /*4f80*/  IADD3.X R5, R27, UR5, RZ, P1, !PT ;  /* 0x000000051b057c10 */ /* 0x000fe40008ffe4ff */
[----:B------:R-:W3:Y:S01]  /*4f90*/  LDL.64 R26, [R1+0x280] ;  /* 0x00028000011a7983 */ /* 0x000ee20000100a00 */
[C---:B----4-:R-:W-:Y:S01]  /*4fa0*/  IADD3 RZ, P4, R10.reuse, UR4, RZ ;  /* 0x000000040aff7c10 */ /* 0x050fe2000ff9e0ff */
[----:B-1----:R-:W-:Y:S01]  /*4fb0*/  VIADD R2, R10, UR4 ;  /* 0x000000040a027c36 */ /* 0x002fe20008000000 */
[----:B------:R-:W-:Y:S02]  /*4fc0*/  PRMT R20, RZ, 0x7610, R20 ;  /* 0x00007610ff147816 */ /* 0x000fe40000000014 */
[----:B------:R-:W-:Y:S02]  /*4fd0*/  PRMT R21, RZ, 0x7610, R21 ;  /* 0x00007610ff157816 */ /* 0x000fe40000000015 */
[----:B------:R-:W-:-:S04]  /*4fe0*/  IADD3.X R3, R11, UR5, RZ, P4, !PT ;  /* 0x000000050b037c10 */ /* 0x000fc8000a7fe4ff */
[----:B------:R0:W4:Y:S04]  /*4ff0*/  @P2 LDG.E.U16 R21, desc[UR10][R4.64] ;  /* 0x0000000a04152981 */ /* 0x000128000c1e1500 */
[----:B------:R-:W-:Y:S04]  /*5000*/  STL [R1+0x400], R18 ;  /* 0x0004001201007387 */ /* 0x000fe80000100800 */
[----:B------:R1:W4:Y:S04]  /*5010*/  @P2 LDG.E.U16 R20, desc[UR10][R2.64] ;  /* 0x0000000a02142981 */ /* 0x000328000c1e1500 */
[----:B------:R0:W-:Y:S04]  /*5020*/  STL [R1+0x408], R19 ;  /* 0x0004081301007387 */ /* 0x0001e80000100800 */
[----:B0-----:R-:W4:Y:S01]  /*5030*/  LDL.64 R18, [R1+0x288] ;  /* 0x0002880001127983 */ /* 0x001f220000100a00 */
[----:B------:R-:W-:-:S03]  /*5040*/  ISETP.GT.AND P1, PT, R0, 0x13, PT ;  /* 0x000000130000780c */ /* 0x000fc60003f24270 */
[----:B------:R-:W4:Y:S01]  /*5050*/  LDL.LU.64 R10, [R1+0xa48] ;  /* 0x000a4800010a7983 */ /* 0x000f220000300a00 */
[C---:B--2---:R-:W-:Y:S01]  /*5060*/  IADD3 RZ, P3, R22.reuse, UR4, RZ ;  /* 0x0000000416ff7c10 */ /* 0x044fe2000ff7e0ff */
[----:B------:R-:W-:-:S03]  /*5070*/  VIADD R4, R22, UR4 ;  /* 0x0000000416047c36 */ /* 0x000fc60008000000 */
[----:B------:R-:W-:Y:S02]  /*5080*/  IADD3.X R5, R23, UR5, RZ, P3, !PT ;  /* 0x0000000517057c10 */ /* 0x000fe40009ffe4ff */
[----:B------:R-:W2:Y:S01]  /*5090*/  LDL.64 R22, [R1+0x290] ;  /* 0x0002900001167983 */ /* 0x000ea20000100a00 */
[----:B------:R-:W-:Y:S02]  /*50a0*/  PRMT R24, RZ, 0x7610, R24 ;  /* 0x00007610ff187816 */ /* 0x000fe40000000018 */
[----:B------:R-:W-:Y:S02]  /*50b0*/  PRMT R25, RZ, 0x7610, R25 ;  /* 0x00007610ff197816 */ /* 0x000fe40000000019 */
[C---:B---3--:R-:W-:Y:S01]  /*50c0*/  IADD3 RZ, P3, R26.reuse, UR4, RZ ;  /* 0x000000041aff7c10 */ /* 0x048fe2000ff7e0ff */
[----:B-1----:R-:W-:-:S03]  /*50d0*/  VIADD R2, R26, UR4 ;  /* 0x000000041a027c36 */ /* 0x002fc60008000000 */
[----:B------:R0:W3:Y:S01]  /*50e0*/  @P1 LDG.E.U16 R25, desc[UR10][R4.64] ;  /* 0x0000000a04191981 */ /* 0x0000e2000c1e1500 */
[----:B------:R-:W-:-:S05]  /*50f0*/  IADD3.X R3, R27, UR5, RZ, P3, !PT ;  /* 0x000000051b037c10 */ /* 0x000fca0009ffe4ff */
[----:B------:R1:W3:Y:S04]  /*5100*/  @P1 LDG.E.U16 R24, desc[UR10][R2.64] ;  /* 0x0000000a02181981 */ /* 0x0002e8000c1e1500 */
[----:B----4-:R-:W-:Y:S04]  /*5110*/  STL [R1+0x1f4], R20 ;  /* 0x0001f41401007387 */ /* 0x010fe80000100800 */
[----:B------:R4:W-:Y:S04]  /*5120*/  STL [R1+0x3fc], R21 ;  /* 0x0003fc1501007387 */ /* 0x0009e80000100800 */
[----:B----4-:R-:W4:Y:S01]  /*5130*/  LDL.64 R20, [R1+0x298] ;  /* 0x0002980001147983 */ /* 0x010f220000100a00 */
[C---:B------:R-:W-:Y:S01]  /*5140*/  IADD3 RZ, P2, R18.reuse, UR4, RZ ;  /* 0x0000000412ff7c10 */ /* 0x040fe2000ff5e0ff */
[----:B0-----:R-:W-:-:S02]  /*5150*/  VIADD R4, R18, UR4 ;  /* 0x0000000412047c36 */ /* 0x001fc40008000000 */
[----:B------:R-:W4:Y:S01]  /*5160*/  LDL.LU.64 R26, [R1+0xa40] ;  /* 0x000a4000011a7983 */ /* 0x000f220000300a00 */
[----:B------:R-:W-:-:S03]  /*5170*/  IADD3.X R5, R19, UR5, RZ, P2, !PT ;  /* 0x0000000513057c10 */ /* 0x000fc600097fe4ff */
[----:B------:R-:W4:Y:S01]  /*5180*/  LDL.64 R18, [R1+0x2a0] ;  /* 0x0002a00001127983 */ /* 0x000f220000100a00 */
[----:B------:R-:W-:Y:S02]  /*5190*/  PRMT R10, RZ, 0x7610, R10 ;  /* 0x00007610ff0a7816 */ /* 0x000fe4000000000a */
[----:B------:R-:W-:Y:S02]  /*51a0*/  PRMT R11, RZ, 0x7610, R11 ;  /* 0x00007610ff0b7816 */ /* 0x000fe4000000000b */
[----:B------:R-:W-:-:S04]  /*51b0*/  ISETP.GT.AND P2, PT, R0, 0x14, PT ;  /* 0x000000140000780c */ /* 0x000fc80003f44270 */
[----:B------:R0:W4:Y:S01]  /*51c0*/  @P1 LDG.E.U16 R11, desc[UR10][R4.64] ;  /* 0x0000000a040b1981 */ /* 0x000122000c1e1500 */
[C---:B--2---:R-:W-:Y:S01]  /*51d0*/  IADD3 RZ, P4, R22.reuse, UR4, RZ ;  /* 0x0000000416ff7c10 */ /* 0x044fe2000ff9e0ff */
[----:B-1----:R-:W-:-:S03]  /*51e0*/  VIADD R2, R22, UR4 ;  /* 0x0000000416027c36 */ /* 0x002fc60008000000 */
[----:B------:R-:W-:-:S05]  /*51f0*/  IADD3.X R3, R23, UR5, RZ, P4, !PT ;  /* 0x0000000517037c10 */ /* 0x000fca000a7fe4ff */
[----:B------:R1:W2:Y:S04]  /*5200*/  @P1 LDG.E.U16 R10, desc[UR10][R2.64] ;  /* 0x0000000a020a1981 */ /* 0x0002a8000c1e1500 */
[----:B---3--:R-:W-:Y:S04]  /*5210*/  STL [R1+0x9c], R24 ;  /* 0x00009c1801007387 */ /* 0x008fe80000100800 */
[----:B------:R3:W-:Y:S04]  /*5220*/  STL [R1+0x3f8], R25 ;  /* 0x0003f81901007387 */ /* 0x0007e80000100800 */
[----:B---3--:R-:W3:Y:S04]  /*5230*/  LDL.64 R24, [R1+0x2a8] ;  /* 0x0002a80001187983 */ /* 0x008ee80000100a00 */
[----:B------:R-:W3:Y:S01]  /*5240*/  LDL.LU.64 R22, [R1+0xa38] ;  /* 0x000a380001167983 */ /* 0x000ee20000300a00 */
[C---:B----4-:R-:W-:Y:S01]  /*5250*/  IADD3 RZ, P3, R20.reuse, UR4, RZ ;  /* 0x0000000414ff7c10 */ /* 0x050fe2000ff7e0ff */
[----:B0-----:R-:W-:-:S03]  /*5260*/  VIADD R4, R20, UR4 ;  /* 0x0000000414047c36 */ /* 0x001fc60008000000 */
[----:B------:R-:W-:Y:S02]  /*5270*/  IADD3.X R5, R21, UR5, RZ, P3, !PT ;  /* 0x0000000515057c10 */ /* 0x000fe40009ffe4ff */
[----:B------:R-:W4:Y:S01]  /*5280*/  LDL.64 R20, [R1+0x2b0] ;  /* 0x0002b00001147983 */ /* 0x000f220000100a00 */
[C---:B------:R-:W-:Y:S01]  /*5290*/  IADD3 RZ, P3, R18.reuse, UR4, RZ ;  /* 0x0000000412ff7c10 */ /* 0x040fe2000ff7e0ff */
[----:B-1----:R-:W-:Y:S01]  /*52a0*/  VIADD R2, R18, UR4 ;  /* 0x0000000412027c36 */ /* 0x002fe20008000000 */
[----:B------:R-:W-:Y:S02]  /*52b0*/  PRMT R26, RZ, 0x7610, R26 ;  /* 0x00007610ff1a7816 */ /* 0x000fe4000000001a */
        /* <DEDUP_REMOVED lines=12> */
[----:B------:R-:W-:Y:S02]  /*5380*/  PRMT R22, RZ, 0x7610, R22 ;  /* 0x00007610ff167816 */ /* 0x000fe40000000016 */
[----:B------:R-:W-:-:S06]  /*5390*/  PRMT R23, RZ, 0x7610, R23 ;  /* 0x00007610ff177816 */ /* 0x000fcc0000000017 */
[----:B------:R0:W3:Y:S01]  /*53a0*/  @P2 LDG.E.U16 R23, desc[UR10][R4.64] ;  /* 0x0000000a04172981 */ /* 0x0000e2000c1e1500 */
[C---:B----4-:R-:W-:Y:S01]  /*53b0*/  IADD3 RZ, P4, R20.reuse, UR4, RZ ;  /* 0x0000000414ff7c10 */ /* 0x050fe2000ff9e0ff */
[----:B-1----:R-:W-:-:S03]  /*53c0*/  VIADD R2, R20, UR4 ;  /* 0x0000000414027c36 */ /* 0x002fc60008000000 */
[----:B------:R-:W-:-:S05]  /*53d0*/  IADD3.X R3, R21, UR5, RZ, P4, !PT ;  /* 0x0000000515037c10 */ /* 0x000fca000a7fe4ff */
[----:B------:R1:W4:Y:S04]  /*53e0*/  @P2 LDG.E.U16 R22, desc[UR10][R2.64] ;  /* 0x0000000a02162981 */ /* 0x000328000c1e1500 */
[----:B------:R-:W-:Y:S04]  /*53f0*/  STL [R1+0x8c], R26 ;  /* 0x00008c1a01007387 */ /* 0x000fe80000100800 */
[----:B------:R0:W-:Y:S04]  /*5400*/  STL [R1+0x90], R27 ;  /* 0x0000901b01007387 */ /* 0x0001e80000100800 */
[----:B0-----:R-:W4:Y:S01]  /*5410*/  LDL.64 R26, [R1+0x2c8] ;  /* 0x0002c800011a7983 */ /* 0x001f220000100a00 */
[----:B------:R-:W-:-:S03]  /*5420*/  ISETP.GT.AND P1, PT, R0, 0x15, PT ;  /* 0x000000150000780c */ /* 0x000fc60003f24270 */
[----:B------:R-:W4:Y:S01]  /*5430*/  LDL.LU.64 R20, [R1+0xa28] ;  /* 0x000a280001147983 */ /* 0x000f220000300a00 */
[----:B--2---:R-:W-:-:S04]  /*5440*/  IADD3 RZ, P3, R10, UR4, RZ ;  /* 0x000000040aff7c10 */ /* 0x004fc8000ff7e0ff */
[----:B------:R-:W-:Y:S01]  /*5450*/  IADD3.X R5, R11, UR5, RZ, P3, !PT ;  /* 0x000000050b057c10 */ /* 0x000fe20009ffe4ff */
[----:B------:R-:W-:Y:S01]  /*5460*/  VIADD R4, R10, UR4 ;  /* 0x000000040a047c36 */ /* 0x000fe20008000000 */
[----:B------:R-:W-:Y:S01]  /*5470*/  PRMT R18, RZ, 0x7610, R18 ;  /* 0x00007610ff127816 */ /* 0x000fe20000000012 */
[----:B------:R-:W2:Y:S01]  /*5480*/  LDL.64 R10, [R1+0x2d0] ;  /* 0x0002d000010a7983 */ /* 0x000ea20000100a00 */
[----:B------:R-:W-:-:S06]  /*5490*/  PRMT R19, RZ, 0x7610, R19 ;  /* 0x00007610ff137816 */ /* 0x000fcc0000000013 */
[----:B------:R0:W2:Y:S01]  /*54a0*/  @P1 LDG.E.U16 R19, desc[UR10][R4.64] ;  /* 0x0000000a04131981 */ /* 0x0000a2000c1e1500 */
[C---:B---3--:R-:W-:Y:S01]  /*54b0*/  IADD3 RZ, P3, R24.reuse, UR4, RZ ;  /* 0x0000000418ff7c10 */ /* 0x048fe2000ff7e0ff */
[----:B-1----:R-:W-:-:S03]  /*54c0*/  VIADD R2, R24, UR4 ;  /* 0x0000000418027c36 */ /* 0x002fc60008000000 */
[----:B------:R-:W-:-:S05]  /*54d0*/  IADD3.X R3, R25, UR5, RZ, P3, !PT ;  /* 0x0000000519037c10 */ /* 0x000fca0009ffe4ff */
[----:B------:R1:W3:Y:S04]  /*54e0*/  @P1 LDG.E.U16 R18, desc[UR10][R2.64] ;  /* 0x0000000a02121981 */ /* 0x0002e8000c1e1500 */
[----:B----4-:R-:W-:Y:S04]  /*54f0*/  STL [R1+0x84], R22 ;  /* 0x0000841601007387 */ /* 0x010fe80000100800 */
[----:B------:R4:W-:Y:S04]  /*5500*/  STL [R1+0x88], R23 ;  /* 0x0000881701007387 */ /* 0x0009e80000100800 */
[----:B----4-:R-:W4:Y:S04]  /*5510*/  LDL.64 R22, [R1+0x2d8] ;  /* 0x0002d80001167983 */ /* 0x010f280000100a00 */
[----:B------:R-:W4:Y:S01]  /*5520*/  LDL.LU.64 R24, [R1+0xa20] ;  /* 0x000a200001187983 */ /* 0x000f220000300a00 */
[C---:B------:R-:W-:Y:S01]  /*5530*/  IADD3 RZ, P2, R26.reuse, UR4, RZ ;  /* 0x000000041aff7c10 */ /* 0x040fe2000ff5e0ff */
[----:B0-----:R-:W-:-:S03]  /*5540*/  VIADD R4, R26, UR4 ;  /* 0x000000041a047c36 */ /* 0x001fc60008000000 */
[----:B------:R-:W-:Y:S02]  /*5550*/  IADD3.X R5, R27, UR5, RZ, P2, !PT ;  /* 0x000000051b057c10 */ /* 0x000fe400097fe4ff */
[----:B------:R-:W4:Y:S01]  /*5560*/  LDL.64 R26, [R1+0x2e0] ;  /* 0x0002e000011a7983 */ /* 0x000f220000100a00 */
[----:B------:R-:W-:Y:S02]  /*5570*/  PRMT R21, RZ, 0x7610, R21 ;  /* 0x00007610ff157816 */ /* 0x000fe40000000015 */
[----:B------:R-:W-:Y:S02]  /*5580*/  PRMT R20, RZ, 0x7610, R20 ;  /* 0x00007610ff147816 */ /* 0x000fe40000000014 */
[----:B------:R-:W-:Y:S02]  /*5590*/  ISETP.GT.AND P2, PT, R0, 0x16, PT ;  /* 0x000000160000780c */ /* 0x000fe40003f44270 */
        /* <DEDUP_REMOVED lines=13> */
[----:B------:R-:W-:Y:S02]  /*5670*/  PRMT R24, RZ, 0x7610, R24 ;  /* 0x00007610ff187816 */ /* 0x000fe40000000018 */
[----:B------:R-:W-:Y:S02]  /*5680*/  PRMT R25, RZ, 0x7610, R25 ;  /* 0x00007610ff197816 */ /* 0x000fe40000000019 */
[C---:B------:R-:W-:Y:S01]  /*5690*/  IADD3 RZ, P3, R26.reuse, UR4, RZ ;  /* 0x000000041aff7c10 */ /* 0x040fe2000ff7e0ff */
[----:B-1----:R-:W-:-:S03]  /*56a0*/  VIADD R2, R26, UR4 ;  /* 0x000000041a027c36 */ /* 0x002fc60008000000 */
[----:B------:R0:W4:Y:S01]  /*56b0*/  @P2 LDG.E.U16 R25, desc[UR10][R4.64] ;  /* 0x0000000a04192981 */ /* 0x000122000c1e1500 */
[----:B------:R-:W-:-:S05]  /*56c0*/  IADD3.X R3, R27, UR5, RZ, P3, !PT ;  /* 0x000000051b037c10 */ /* 0x000fca0009ffe4ff */
[----:B------:R1:W4:Y:S04]  /*56d0*/  @P2 LDG.E.U16 R24, desc[UR10][R2.64] ;  /* 0x0000000a02182981 */ /* 0x000328000c1e1500 */
[----:B--2---:R-:W-:Y:S04]  /*56e0*/  STL [R1+0x74], R20 ;  /* 0x0000741401007387 */ /* 0x004fe80000100800 */
[----:B------:R2:W-:Y:S04]  /*56f0*/  STL [R1+0x78], R21 ;  /* 0x0000781501007387 */ /* 0x0005e80000100800 */
[----:B--2---:R-:W2:Y:S04]  /*5700*/  LDL.64 R20, [R1+0x2f8] ;  /* 0x0002f80001147983 */ /* 0x004ea80000100a00 */
[----:B------:R-:W2:Y:S01]  /*5710*/  LDL.LU.64 R26, [R1+0xa10] ;  /* 0x000a1000011a7983 */ /* 0x000ea20000300a00 */
[C---:B---3--:R-:W-:Y:S01]  /*5720*/  IADD3 RZ, P1, R18.reuse, UR4, RZ ;  /* 0x0000000412ff7c10 */ /* 0x048fe2000ff3e0ff */
[----:B0-----:R-:W-:Y:S01]  /*5730*/  VIADD R4, R18, UR4 ;  /* 0x0000000412047c36 */ /* 0x001fe20008000000 */
[----:B------:R-:W-:-:S02]  /*5740*/  PRMT R10, RZ, 0x7610, R10 ;  /* 0x00007610ff0a7816 */ /* 0x000fc4000000000a */
[----:B------:R-:W-:Y:S02]  /*5750*/  PRMT R11, RZ, 0x7610, R11 ;  /* 0x00007610ff0b7816 */ /* 0x000fe4000000000b */
[----:B------:R-:W-:Y:S02]  /*5760*/  IADD3.X R5, R19, UR5, RZ, P1, !PT ;  /* 0x0000000513057c10 */ /* 0x000fe40008ffe4ff */
[----:B------:R-:W3:Y:S04]  /*5770*/  LDL.64 R18, [R1+0x300] ;  /* 0x0003000001127983 */ /* 0x000ee80000100a00 */
        /* <DEDUP_REMOVED lines=15> */
[----:B------:R-:W-:-:S04]  /*5870*/  PRMT R26, RZ, 0x7610, R26 ;  /* 0x00007610ff1a7816 */ /* 0x000fc8000000001a */
        /* <DEDUP_REMOVED lines=25> */
[----:B----4-:R-:W-:-:S04]  /*5a10*/  IADD3 RZ, P3, R10, UR4, RZ ;  /* 0x000000040aff7c10 */ /* 0x010fc8000ff7e0ff */
[----:B0-----:R-:W-:Y:S02]  /*5a20*/  IADD3.X R5, R11, UR5, RZ, P3, !PT ;  /* 0x000000050b057c10 */ /* 0x001fe40009ffe4ff */
[----:B------:R-:W-:Y:S01]  /*5a30*/  PRMT R18, RZ, 0x7610, R18 ;  /* 0x00007610ff127816 */ /* 0x000fe20000000012 */
[----:B------:R-:W-:Y:S01]  /*5a40*/  VIADD R4, R10, UR4 ;  /* 0x000000040a047c36 */ /* 0x000fe20008000000 */
[----:B------:R-:W-:Y:S01]  /*5a50*/  PRMT R19, RZ, 0x7610, R19 ;  /* 0x00007610ff137816 */ /* 0x000fe20000000013 */
[----:B------:R-:W4:Y:S01]  /*5a60*/  LDL.64 R10, [R1+0x330] ;  /* 0x00033000010a7983 */ /* 0x000f220000100a00 */
        /* <DEDUP_REMOVED lines=22> */
[----:B0-----:R-:W4:Y:S04]  /*5bd0*/  LDL.64 R18, [R1+0x348] ;  /* 0x0003480001127983 */ /* 0x001f280000100a00 */
[----:B------:R-:W4:Y:S01]  /*5be0*/  LDL.LU.64 R10, [R1+0x9e8] ;  /* 0x0009e800010a7983 */ /* 0x000f220000300a00 */
[----:B------:R-:W-:-:S02]  /*5bf0*/  ISETP.GT.AND P1, PT, R0, 0x19, PT ;  /* 0x000000190000780c */ /* 0x000fc40003f24270 */
[C---:B--2---:R-:W-:Y:S01]  /*5c00*/  IADD3 RZ, P3, R22.reuse, UR4, RZ ;  /* 0x0000000416ff7c10 */ /* 0x044fe2000ff7e0ff */
[----:B------:R-:W-:-:S03]  /*5c10*/  VIADD R4, R22, UR4 ;  /* 0x0000000416047c36 */ /* 0x000fc60008000000 */
[----:B------:R-:W-:Y:S02]  /*5c20*/  IADD3.X R5, R23, UR5, RZ, P3, !PT ;  /* 0x0000000517057c10 */ /* 0x000fe40009ffe4ff */
[----:B------:R-:W-:Y:S01]  /*5c30*/  PRMT R25, RZ, 0x7610, R25 ;  /* 0x00007610ff197816 */ /* 0x000fe20000000019 */
[----:B------:R-:W2:Y:S01]  /*5c40*/  LDL.64 R22, [R1+0x350] ;  /* 0x0003500001167983 */ /* 0x000ea20000100a00 */
        /* <DEDUP_REMOVED lines=8> */
[----:B------:R-:W3:Y:S04]  /*5cd0*/  LDL.64 R26, [R1+0x360] ;  /* 0x00036000011a7983 */ /* 0x000ee80000100a00 */
[----:B----4-:R-:W4:Y:S01]  /*5ce0*/  LDL.64 R20, [R1+0x358] ;  /* 0x0003580001147983 */ /* 0x010f220000100a00 */
[C---:B------:R-:W-:Y:S01]  /*5cf0*/  IADD3 RZ, P2, R18.reuse, UR4, RZ ;  /* 0x0000000412ff7c10 */ /* 0x040fe2000ff5e0ff */
[----:B0-----:R-:W-:Y:S01]  /*5d00*/  VIADD R4, R18, UR4 ;  /* 0x0000000412047c36 */ /* 0x001fe20008000000 */
[----:B------:R-:W-:-:S02]  /*5d10*/  PRMT R10, RZ, 0x7610, R10 ;  /* 0x00007610ff0a7816 */ /* 0x000fc4000000000a */
[----:B------:R-:W-:Y:S02]  /*5d20*/  IADD3.X R5, R19, UR5, RZ, P2, !PT ;  /* 0x0000000513057c10 */ /* 0x000fe400097fe4ff */
[----:B------:R-:W4:Y:S04]  /*5d30*/  LDL.LU.64 R18, [R1+0x9e0] ;  /* 0x0009e00001127983 */ /* 0x000f280000300a00 */
[----:B------:R0:W4:Y:S01]  /*5d40*/  @P1 LDG.E.U16 R10, desc[UR10][R4.64] ;  /* 0x0000000a040a1981 */ /* 0x000122000c1e1500 */
[C---:B--2---:R-:W-:Y:S01]  /*5d50*/  IADD3 RZ, P4, R22.reuse, UR4, RZ ;  /* 0x0000000416ff7c10 */ /* 0x044fe2000ff9e0ff */
[----:B-1----:R-:W-:-:S03]  /*5d60*/  VIADD R2, R22, UR4 ;  /* 0x0000000416027c36 */ /* 0x002fc60008000000 */
[----:B------:R-:W-:Y:S01]  /*5d70*/  IADD3.X R3, R23, UR5, RZ, P4, !PT ;  /* 0x0000000517037c10 */ /* 0x000fe2000a7fe4ff */
[----:B---3--:R-:W-:Y:S04]  /*5d80*/  STL [R1+0x3c], R24 ;  /* 0x00003c1801007387 */ /* 0x008fe80000100800 */
[----:B------:R1:W-:Y:S04]  /*5d90*/  STL [R1+0x44], R25 ;  /* 0x0000441901007387 */ /* 0x0003e80000100800 */
[----:B-1----:R-:W2:Y:S01]  /*5da0*/  LDL.64 R24, [R1+0x368] ;  /* 0x0003680001187983 */ /* 0x002ea20000100a00 */
[C---:B----4-:R-:W-:Y:S01]  /*5db0*/  IADD3 RZ, P3, R20.reuse, UR4, RZ ;  /* 0x0000000414ff7c10 */ /* 0x050fe2000ff7e0ff */
[----:B0-----:R-:W-:-:S03]  /*5dc0*/  VIADD R4, R20, UR4 ;  /* 0x0000000414047c36 */ /* 0x001fc60008000000 */
[----:B------:R-:W-:Y:S01]  /*5dd0*/  IADD3.X R5, R21, UR5, RZ, P3, !PT ;  /* 0x0000000515057c10 */ /* 0x000fe20009ffe4ff */
[----:B------:R0:W-:Y:S04]  /*5de0*/  STL [R1+0x38], R10 ;  /* 0x0000380a01007387 */ /* 0x0001e80000100800 */
[----:B0-----:R-:W3:Y:S04]  /*5df0*/  LDL.LU R10, [R1+0x9d8] ;  /* 0x0009d800010a7983 */ /* 0x001ee80000300800 */
[----:B------:R-:W4:Y:S04]  /*5e00*/  LDL.64 R22, [R1+0x370] ;  /* 0x0003700001167983 */ /* 0x000f280000100a00 */
[----:B------:R-:W3:Y:S01]  /*5e10*/  LDL.LU.64 R20, [R1+0x9d0] ;  /* 0x0009d00001147983 */ /* 0x000ee20000300a00 */
[----:B------:R-:W-:-:S02]  /*5e20*/  ISETP.GT.AND P2, PT, R0, 0x1a, PT ;  /* 0x0000001a0000780c */ /* 0x000fc40003f44270 */
[----:B------:R-:W-:Y:S02]  /*5e30*/  PRMT R15, RZ, 0x7610, R15 ;  /* 0x00007610ff0f7816 */ /* 0x000fe4000000000f */
[----:B------:R-:W-:Y:S02]  /*5e40*/  PRMT R11, RZ, 0x7610, R11 ;  /* 0x00007610ff0b7816 */ /* 0x000fe4000000000b */
[----:B------:R-:W-:-:S04]  /*5e50*/  IADD3 RZ, P3, R26, UR4, RZ ;  /* 0x000000041aff7c10 */ /* 0x000fc8000ff7e0ff */
[----:B------:R-:W4:Y:S04]  /*5e60*/  @P1 LDG.E.U16 R11, desc[UR10][R2.64] ;  /* 0x0000000a020b1981 */ /* 0x000f28000c1e1500 */
[----:B------:R0:W4:Y:S02]  /*5e70*/  @P2 LDG.E.U16 R15, desc[UR10][R4.64] ;  /* 0x0000000a040f2981 */ /* 0x000124000c1e1500 */
[----:B0-----:R-:W-:Y:S02]  /*5e80*/  IMAD.MOV.U32 R5, RZ, RZ, R27 ;  /* 0x000000ffff057224 */ /* 0x001fe400078e001b */
[----:B------:R-:W-:-:S03]  /*5e90*/  IMAD.MOV.U32 R4, RZ, RZ, R26 ;  /* 0x000000ffff047224 */ /* 0x000fc600078e001a */
[----:B------:R-:W-:Y:S01]  /*5ea0*/  IADD3.X R3, R5, UR5, RZ, P3, !PT ;  /* 0x0000000505037c10 */ /* 0x000fe20009ffe4ff */
[----:B------:R-:W-:Y:S01]  /*5eb0*/  VIADD R2, R4, UR4 ;  /* 0x0000000404027c36 */ /* 0x000fe20008000000 */
[C---:B--2---:R-:W-:Y:S01]  /*5ec0*/  IADD3 RZ, P1, R24.reuse, UR4, RZ ;  /* 0x0000000418ff7c10 */ /* 0x044fe2000ff3e0ff */
[----:B------:R-:W-:-:S03]  /*5ed0*/  VIADD R4, R24, UR4 ;  /* 0x0000000418047c36 */ /* 0x000fc60008000000 */
[----:B------:R-:W-:Y:S02]  /*5ee0*/  IADD3.X R5, R25, UR5, RZ, P1, !PT ;  /* 0x0000000519057c10 */ /* 0x000fe40008ffe4ff */
[----:B---3--:R-:W-:Y:S02]  /*5ef0*/  PRMT R20, RZ, 0x7610, R20 ;  /* 0x00007610ff147816 */ /* 0x008fe40000000014 */
[----:B------:R-:W-:-:S04]  /*5f00*/  PRMT R21, RZ, 0x7610, R21 ;  /* 0x00007610ff157816 */ /* 0x000fc80000000015 */
[----:B------:R-:W2:Y:S04]  /*5f10*/  @P2 LDG.E.U16 R20, desc[UR10][R4.64] ;  /* 0x0000000a04142981 */ /* 0x000ea8000c1e1500 */
[----:B------:R0:W3:Y:S04]  /*5f20*/  @P2 LDG.E.U16 R21, desc[UR10][R2.64] ;  /* 0x0000000a02152981 */ /* 0x0000e8000c1e1500 */
[----:B----4-:R1:W-:Y:S01]  /*5f30*/  STL [R1+0x30], R11 ;  /* 0x0000300b01007387 */ /* 0x0103e20000100800 */
[----:B------:R-:W-:-:S03]  /*5f40*/  IADD3 RZ, P3, R22, UR4, RZ ;  /* 0x0000000416ff7c10 */ /* 0x000fc6000ff7e0ff */
[----:B-1----:R-:W4:Y:S04]  /*5f50*/  LDL.LU R11, [R1+0x9c8] ;  /* 0x0009c800010b7983 */ /* 0x002f280000300800 */
[----:B------:R1:W-:Y:S01]  /*5f60*/  STL [R1+0x34], R15 ;  /* 0x0000340f01007387 */ /* 0x0003e20000100800 */
[----:B0-----:R-:W-:-:S03]  /*5f70*/  VIADD R2, R22, UR4 ;  /* 0x0000000416027c36 */ /* 0x001fc60008000000 */
[----:B-1----:R-:W4:Y:S04]  /*5f80*/  LDL.LU R15, [R1+0x9c4] ;  /* 0x0009c400010f7983 */ /* 0x002f280000300800 */
[----:B------:R-:W4:Y:S04]  /*5f90*/  LDL.64 R26, [R1+0x378] ;  /* 0x00037800011a7983 */ /* 0x000f280000100a00 */
[----:B------:R-:W4:Y:S04]  /*5fa0*/  LDL.64 R24, [R1+0x380] ;  /* 0x0003800001187983 */ /* 0x000f280000100a00 */
[----:B--2---:R-:W-:Y:S04]  /*5fb0*/  STL [R1+0x28], R20 ;  /* 0x0000281401007387 */ /* 0x004fe80000100800 */
[----:B---3--:R0:W-:Y:S04]  /*5fc0*/  STL [R1+0x2c], R21 ;  /* 0x00002c1501007387 */ /* 0x0081e80000100800 */
[----:B0-----:R-:W2:Y:S04]  /*5fd0*/  LDL.64 R20, [R1+0x388] ;  /* 0x0003880001147983 */ /* 0x001ea80000100a00 */
[----:B------:R-:W3:Y:S01]  /*5fe0*/  LDL.LU R22, [R1+0x9c0] ;  /* 0x0009c00001167983 */ /* 0x000ee20000300800 */
[----:B------:R-:W-:-:S02]  /*5ff0*/  IADD3.X R3, R23, UR5, RZ, P3, !PT ;  /* 0x0000000517037c10 */ /* 0x000fc40009ffe4ff */
[----:B---3--:R-:W-:-:S06]  /*6000*/  PRMT R22, RZ, 0x7610, R22 ;  /* 0x00007610ff167816 */ /* 0x008fcc0000000016 */
[----:B------:R0:W3:Y:S01]  /*6010*/  @P2 LDG.E.U16 R22, desc[UR10][R2.64] ;  /* 0x0000000a02162981 */ /* 0x0000e2000c1e1500 */
[C---:B----4-:R-:W-:Y:S01]  /*6020*/  IADD3 RZ, P3, R26.reuse, UR4, RZ ;  /* 0x000000041aff7c10 */ /* 0x050fe2000ff7e0ff */
[----:B0-----:R-:W-:-:S03]  /*6030*/  VIADD R2, R26, UR4 ;  /* 0x000000041a027c36 */ /* 0x001fc60008000000 */
[----:B------:R-:W-:Y:S01]  /*6040*/  IADD3.X R3, R27, UR5, RZ, P3, !PT ;  /* 0x000000051b037c10 */ /* 0x000fe20009ffe4ff */
[----:B---3--:R0:W-:Y:S04]  /*6050*/  STL [R1+0x24], R22 ;  /* 0x0000241601007387 */ /* 0x0081e80000100800 */
[----:B0-----:R-:W3:Y:S04]  /*6060*/  LDL.64 R22, [R1+0x390] ;  /* 0x0003900001167983 */ /* 0x001ee80000100a00 */
[----:B------:R-:W4:Y:S01]  /*6070*/  LDL.LU.64 R26, [R1+0x9b8] ;  /* 0x0009b800011a7983 */ /* 0x000f220000300a00 */
[----:B------:R-:W-:-:S02]  /*6080*/  ISETP.GT.AND P1, PT, R0, 0x1b, PT ;  /* 0x0000001b0000780c */ /* 0x000fc40003f24270 */
[----:B------:R-:W-:Y:S02]  /*6090*/  IADD3 RZ, P2, R24, UR4, RZ ;  /* 0x0000000418ff7c10 */ /* 0x000fe4000ff5e0ff */
[----:B------:R-:W-:Y:S02]  /*60a0*/  PRMT R11, RZ, 0x7610, R11 ;  /* 0x00007610ff0b7816 */ /* 0x000fe4000000000b */
[----:B----4-:R-:W-:-:S07]  /*60b0*/  PRMT R26, RZ, 0x7610, R26 ;  /* 0x00007610ff1a7816 */ /* 0x010fce000000001a */
[----:B------:R0:W4:Y:S02]  /*60c0*/  @P1 LDG.E.U16 R26, desc[UR10][R2.64] ;  /* 0x0000000a021a1981 */ /* 0x000124000c1e1500 */
[----:B0-----:R-:W-:Y:S01]  /*60d0*/  VIADD R2, R24, UR4 ;  /* 0x0000000418027c36 */ /* 0x001fe20008000000 */
[----:B------:R-:W-:-:S05]  /*60e0*/  IADD3.X R3, R25, UR5, RZ, P2, !PT ;  /* 0x0000000519037c10 */ /* 0x000fca00097fe4ff */
[----:B------:R0:W4:Y:S01]  /*60f0*/  @P1 LDG.E.U16 R11, desc[UR10][R2.64] ;  /* 0x0000000a020b1981 */ /* 0x000122000c1e1500 */
[C---:B--2---:R-:W-:Y:S02]  /*6100*/  IADD3 RZ, P2, R20.reuse, UR4, RZ ;  /* 0x0000000414ff7c10 */ /* 0x044fe4000ff5e0ff */
[----:B------:R-:W-:Y:S02]  /*6110*/  PRMT R15, RZ, 0x7610, R15 ;  /* 0x00007610ff0f7816 */ /* 0x000fe4000000000f */
[----:B------:R-:W-:Y:S01]  /*6120*/  PRMT R14, RZ, 0x7610, R14 ;  /* 0x00007610ff0e7816 */ /* 0x000fe2000000000e */
[----:B0-----:R-:W-:Y:S01]  /*6130*/  VIADD R2, R20, UR4 ;  /* 0x0000000414027c36 */ /* 0x001fe20008000000 */
[----:B------:R-:W-:Y:S02]  /*6140*/  IADD3.X R3, R21, UR5, RZ, P2, !PT ;  /* 0x0000000515037c10 */ /* 0x000fe400097fe4ff */
[----:B---3--:R-:W-:-:S03]  /*6150*/  IADD3 RZ, P2, R22, UR4, RZ ;  /* 0x0000000416ff7c10 */ /* 0x008fc6000ff5e0ff */
[----:B------:R0:W2:Y:S02]  /*6160*/  @P1 LDG.E.U16 R15, desc[UR10][R2.64] ;  /* 0x0000000a020f1981 */ /* 0x0000a4000c1e1500 */
[----:B0-----:R-:W-:Y:S01]  /*6170*/  VIADD R2, R22, UR4 ;  /* 0x0000000416027c36 */ /* 0x001fe20008000000 */
[----:B------:R-:W-:-:S05]  /*6180*/  IADD3.X R3, R23, UR5, RZ, P2, !PT ;  /* 0x0000000517037c10 */ /* 0x000fca00097fe4ff */
[----:B------:R-:W3:Y:S04]  /*6190*/  @P1 LDG.E.U16 R14, desc[UR10][R2.64] ;  /* 0x0000000a020e1981 */ /* 0x000ee8000c1e1500 */
[----:B----4-:R0:W-:Y:S04]  /*61a0*/  STL [R1+0x20], R26 ;  /* 0x0000201a01007387 */ /* 0x0101e80000100800 */
[----:B0-----:R-:W4:Y:S04]  /*61b0*/  LDL.LU R26, [R1+0x9b4] ;  /* 0x0009b400011a7983 */ /* 0x001f280000300800 */
[----:B------:R-:W4:Y:S04]  /*61c0*/  LDL.64 R24, [R1+0x398] ;  /* 0x0003980001187983 */ /* 0x000f280000100a00 */
[----:B------:R0:W-:Y:S04]  /*61d0*/  STL [R1+0x1c], R11 ;  /* 0x00001c0b01007387 */ /* 0x0001e80000100800 */
[----:B0-----:R-:W4:Y:S04]  /*61e0*/  LDL.LU R11, [R1+0x9b0] ;  /* 0x0009b000010b7983 */ /* 0x001f280000300800 */
[----:B------:R-:W4:Y:S04]  /*61f0*/  LDL.64 R20, [R1+0x3a0] ;  /* 0x0003a00001147983 */ /* 0x000f280000100a00 */
[----:B------:R-:W4:Y:S01]  /*6200*/  LDL.64 R22, [R1+0x3a8] ;  /* 0x0003a80001167983 */ /* 0x000f220000100a00 */
[----:B------:R-:W-:-:S02]  /*6210*/  ISETP.GT.AND P2, PT, R0, 0x1c, PT ;  /* 0x0000001c0000780c */ /* 0x000fc40003f44270 */
[----:B------:R-:W-:Y:S02]  /*6220*/  PRMT R5, RZ, 0x7610, R5 ;  /* 0x00007610ff057816 */ /* 0x000fe40000000005 */
[----:B------:R-:W-:Y:S02]  /*6230*/  PRMT R4, RZ, 0x7610, R4 ;  /* 0x00007610ff047816 */ /* 0x000fe40000000004 */
[----:B------:R-:W-:Y:S01]  /*6240*/  PRMT R10, RZ, 0x7610, R10 ;  /* 0x00007610ff0a7816 */ /* 0x000fe2000000000a */
[----:B---3--:R-:W-:Y:S04]  /*6250*/  STL [R1+0x14], R14 ;  /* 0x0000140e01007387 */ /* 0x008fe80000100800 */
[----:B--2---:R0:W-:Y:S04]  /*6260*/  STL [R1+0x18], R15 ;  /* 0x0000180f01007387 */ /* 0x0041e80000100800 */
[----:B0-----:R-:W2:Y:S01]  /*6270*/  LDL.64 R14, [R1+0x3b0] ;  /* 0x0003b000010e7983 */ /* 0x001ea20000100a00 */
[C---:B----4-:R-:W-:Y:S01]  /*6280*/  IADD3 RZ, P1, R24.reuse, UR4, RZ ;  /* 0x0000000418ff7c10 */ /* 0x050fe2000ff3e0ff */
[----:B------:R-:W-:-:S03]  /*6290*/  VIADD R2, R24, UR4 ;  /* 0x0000000418027c36 */ /* 0x000fc60008000000 */
[----:B------:R-:W-:Y:S02]  /*62a0*/  IADD3.X R3, R25, UR5, RZ, P1, !PT ;  /* 0x0000000519037c10 */ /* 0x000fe40008ffe4ff */
[----:B------:R-:W3:Y:S04]  /*62b0*/  LDL.LU.64 R24, [R1+0x9a8] ;  /* 0x0009a80001187983 */ /* 0x000ee80000300a00 */
[----:B------:R0:W4:Y:S01]  /*62c0*/  @P2 LDG.E.U16 R5, desc[UR10][R2.64] ;  /* 0x0000000a02052981 */ /* 0x000122000c1e1500 */
[C---:B------:R-:W-:Y:S01]  /*62d0*/  IADD3 RZ, P1, R20.reuse, UR4, RZ ;  /* 0x0000000414ff7c10 */ /* 0x040fe2000ff3e0ff */
[----:B0-----:R-:W-:-:S03]  /*62e0*/  VIADD R2, R20, UR4 ;  /* 0x0000000414027c36 */ /* 0x001fc60008000000 */
[----:B------:R-:W-:Y:S02]  /*62f0*/  IADD3.X R3, R21, UR5, RZ, P1, !PT ;  /* 0x0000000515037c10 */ /* 0x000fe40008ffe4ff */
[C---:B------:R-:W-:Y:S01]  /*6300*/  IADD3 RZ, P1, R22.reuse, UR4, RZ ;  /* 0x0000000416ff7c10 */ /* 0x040fe2000ff3e0ff */
[----:B------:R-:W3:Y:S04]  /*6310*/  LDL.64 R20, [R1+0x3b8] ;  /* 0x0003b80001147983 */ /* 0x000ee80000100a00 */
[----:B------:R0:W4:Y:S02]  /*6320*/  @P2 LDG.E.U16 R4, desc[UR10][R2.64] ;  /* 0x0000000a02042981 */ /* 0x000124000c1e1500 */
[----:B0-----:R-:W-:Y:S01]  /*6330*/  VIADD R2, R22, UR4 ;  /* 0x0000000416027c36 */ /* 0x001fe20008000000 */
[----:B------:R-:W-:-:S05]  /*6340*/  IADD3.X R3, R23, UR5, RZ, P1, !PT ;  /* 0x0000000517037c10 */ /* 0x000fca0008ffe4ff */
[----:B------:R0:W3:Y:S01]  /*6350*/  @P2 LDG.E.U16 R10, desc[UR10][R2.64] ;  /* 0x0000000a020a2981 */ /* 0x0000e2000c1e1500 */
[C---:B--2---:R-:W-:Y:S01]  /*6360*/  IADD3 RZ, P1, R14.reuse, UR4, RZ ;  /* 0x000000040eff7c10 */ /* 0x044fe2000ff3e0ff */
[----:B0-----:R-:W-:-:S03]  /*6370*/  VIADD R2, R14, UR4 ;  /* 0x000000040e027c36 */ /* 0x001fc60008000000 */
[----:B------:R-:W-:Y:S01]  /*6380*/  IADD3.X R3, R15, UR5, RZ, P1, !PT ;  /* 0x000000050f037c10 */ /* 0x000fe20008ffe4ff */
[----:B----4-:R-:W-:Y:S04]  /*6390*/  STL [R1+0xc], R4 ;  /* 0x00000c0401007387 */ /* 0x010fe80000100800 */
[----:B------:R0:W-:Y:S04]  /*63a0*/  STL [R1+0x10], R5 ;  /* 0x0000100501007387 */ /* 0x0001e80000100800 */
[----:B0-----:R-:W2:Y:S04]  /*63b0*/  LDL.64 R4, [R1+0x3c0] ;  /* 0x0003c00001047983 */ /* 0x001ea80000100a00 */
[----:B------:R-:W4:Y:S04]  /*63c0*/  LDL.LU.64 R22, [R1+0x9a0] ;  /* 0x0009a00001167983 */ /* 0x000f280000300a00 */
[----:B---3--:R0:W-:Y:S04]  /*63d0*/  STL [R1+0x8], R10 ;  /* 0x0000080a01007387 */ /* 0x0081e80000100800 */
[----:B0-----:R-:W3:Y:S04]  /*63e0*/  LDL.LU R10, [R1+0x99c] ;  /* 0x00099c00010a7983 */ /* 0x001ee80000300800 */
[----:B------:R-:W4:Y:S01]  /*63f0*/  LDL.64 R14, [R1+0x3c8] ;  /* 0x0003c800010e7983 */ /* 0x000f220000100a00 */
[----:B------:R-:W-:-:S06]  /*6400*/  PRMT R18, RZ, 0x7610, R18 ;  /* 0x00007610ff127816 */ /* 0x000fcc0000000012 */
[----:B------:R0:W3:Y:S01]  /*6410*/  @P2 LDG.E.U16 R18, desc[UR10][R2.64] ;  /* 0x0000000a02122981 */ /* 0x0000e2000c1e1500 */
[----:B------:R-:W-:Y:S02]  /*6420*/  ISETP.GT.AND P2, PT, R0, 0x1d, PT ;  /* 0x0000001d0000780c */ /* 0x000fe40003f44270 */
[C---:B------:R-:W-:Y:S02]  /*6430*/  IADD3 RZ, P1, R20.reuse, UR4, RZ ;  /* 0x0000000414ff7c10 */ /* 0x040fe4000ff3e0ff */
[----:B------:R-:W-:Y:S01]  /*6440*/  PRMT R19, RZ, 0x7610, R19 ;  /* 0x00007610ff137816 */ /* 0x000fe20000000013 */
[----:B0-----:R-:W-:Y:S01]  /*6450*/  VIADD R2, R20, UR4 ;  /* 0x0000000414027c36 */ /* 0x001fe20008000000 */
[----:B------:R-:W-:Y:S02]  /*6460*/  IADD3.X R3, R21, UR5, RZ, P1, !PT ;  /* 0x0000000515037c10 */ /* 0x000fe40008ffe4ff */
[----:B------:R-:W-:-:S05]  /*6470*/  PRMT R27, RZ, 0x7610, R27 ;  /* 0x00007610ff1b7816 */ /* 0x000fca000000001b */
[----:B------:R0:W3:Y:S01]  /*6480*/  @P2 LDG.E.U16 R19, desc[UR10][R2.64] ;  /* 0x0000000a02132981 */ /* 0x0000e2000c1e1500 */
[----:B------:R-:W-:Y:S02]  /*6490*/  PRMT R26, RZ, 0x7610, R26 ;  /* 0x00007610ff1a7816 */ /* 0x000fe4000000001a */
[C---:B--2---:R-:W-:Y:S01]  /*64a0*/  IADD3 RZ, P1, R4.reuse, UR4, RZ ;  /* 0x0000000404ff7c10 */ /* 0x044fe2000ff3e0ff */
[----:B0-----:R-:W-:-:S03]  /*64b0*/  VIADD R2, R4, UR4 ;  /* 0x0000000404027c36 */ /* 0x001fc60008000000 */
[----:B------:R-:W-:-:S05]  /*64c0*/  IADD3.X R3, R5, UR5, RZ, P1, !PT ;  /* 0x0000000505037c10 */ /* 0x000fca0008ffe4ff */
[----:B------:R0:W2:Y:S01]  /*64d0*/  @P2 LDG.E.U16 R27, desc[UR10][R2.64] ;  /* 0x0000000a021b2981 */ /* 0x0000a2000c1e1500 */
[C---:B----4-:R-:W-:Y:S01]  /*64e0*/  IADD3 RZ, P1, R14.reuse, UR4, RZ ;  /* 0x000000040eff7c10 */ /* 0x050fe2000ff3e0ff */
[----:B0-----:R-:W-:-:S03]  /*64f0*/  VIADD R2, R14, UR4 ;  /* 0x000000040e027c36 */ /* 0x001fc60008000000 */
[----:B------:R-:W-:-:S05]  /*6500*/  IADD3.X R3, R15, UR5, RZ, P1, !PT ;  /* 0x000000050f037c10 */ /* 0x000fca0008ffe4ff */
[----:B------:R-:W4:Y:S04]  /*6510*/  @P2 LDG.E.U16 R26, desc[UR10][R2.64] ;  /* 0x0000000a021a2981 */ /* 0x000f28000c1e1500 */
[----:B---3--:R0:W-:Y:S04]  /*6520*/  STL [R1+0x4], R18 ;  /* 0x0000041201007387 */ /* 0x0081e80000100800 */
[----:B0-----:R-:W3:Y:S04]  /*6530*/  LDL.LU R18, [R1+0x998] ;  /* 0x0009980001127983 */ /* 0x001ee80000300800 */
[----:B------:R-:W3:Y:S04]  /*6540*/  LDL.LU.64 R20, [R1+0x990] ;  /* 0x0009900001147983 */ /* 0x000ee80000300a00 */
[----:B------:R0:W-:Y:S04]  /*6550*/  STL [R1], R19 ;  /* 0x0000001301007387 */ /* 0x0001e80000100800 */
[----:B0-----:R-:W3:Y:S04]  /*6560*/  LDL.LU R19, [R1+0x98c] ;  /* 0x00098c0001137983 */ /* 0x001ee80000300800 */
[----:B------:R-:W3:Y:S04]  /*6570*/  LDL.64 R4, [R1+0x3d8] ;  /* 0x0003d80001047983 */ /* 0x000ee80000100a00 */
[----:B--2---:R-:W-:Y:S04]  /*6580*/  STL [R1+0x960], R27 ;  /* 0x0009601b01007387 */ /* 0x004fe80000100800 */
[----:B------:R-:W2:Y:S04]  /*6590*/  LDL.LU R14, [R1+0x988] ;  /* 0x00098800010e7983 */ /* 0x000ea80000300800 */
[----:B----4-:R0:W-:Y:S04]  /*65a0*/  STL [R1+0x964], R26 ;  /* 0x0009641a01007387 */ /* 0x0101e80000100800 */
[----:B0-----:R-:W4:Y:S01]  /*65b0*/  LDL.64 R26, [R1+0x3d0] ;  /* 0x0003d000011a7983 */ /* 0x001f220000100a00 */
[----:B------:R-:W-:-:S02]  /*65c0*/  PRMT R25, RZ, 0x7610, R25 ;  /* 0x00007610ff197816 */ /* 0x000fc40000000019 */
[----:B------:R-:W-:Y:S02]  /*65d0*/  PRMT R24, RZ, 0x7610, R24 ;  /* 0x00007610ff187816 */ /* 0x000fe40000000018 */
[C---:B----4-:R-:W-:Y:S01]  /*65e0*/  IADD3 RZ, P1, R26.reuse, UR4, RZ ;  /* 0x000000041aff7c10 */ /* 0x050fe2000ff3e0ff */
[----:B------:R-:W-:-:S03]  /*65f0*/  VIADD R2, R26, UR4 ;  /* 0x000000041a027c36 */ /* 0x000fc60008000000 */
[----:B------:R-:W-:Y:S02]  /*6600*/  IADD3.X R3, R27, UR5, RZ, P1, !PT ;  /* 0x000000051b037c10 */ /* 0x000fe40008ffe4ff */
[----:B------:R-:W-:Y:S01]  /*6610*/  ISETP.GT.AND P1, PT, R0, 0x1e, PT ;  /* 0x0000001e0000780c */ /* 0x000fe20003f24270 */
[----:B------:R-:W4:Y:S04]  /*6620*/  LDL.64 R26, [R1+0x3e8] ;  /* 0x0003e800011a7983 */ /* 0x000f280000100a00 */
[----:B------:R0:W2:Y:S01]  /*6630*/  @P2 LDG.E.U16 R25, desc[UR10][R2.64] ;  /* 0x0000000a02192981 */ /* 0x0000a2000c1e1500 */
[C---:B---3--:R-:W-:Y:S01]  /*6640*/  IADD3 RZ, P2, R4.reuse, UR4, RZ ;  /* 0x0000000404ff7c10 */ /* 0x048fe2000ff5e0ff */
[----:B0-----:R-:W-:-:S03]  /*6650*/  VIADD R2, R4, UR4 ;  /* 0x0000000404027c36 */ /* 0x001fc60008000000 */
[----:B------:R-:W-:Y:S01]  /*6660*/  IADD3.X R3, R5, UR5, RZ, P2, !PT ;  /* 0x0000000505037c10 */ /* 0x000fe200097fe4ff */
[----:B------:R-:W0:Y:S04]  /*6670*/  LDC R4, c[0x0][0x238] ;  /* 0x00008e00ff047b82 */ /* 0x000e280000000800 */
[----:B------:R-:W3:Y:S04]  /*6680*/  @P1 LDG.E.U16 R24, desc[UR10][R2.64] ;  /* 0x0000000a02181981 */ /* 0x000ee8000c1e1500 */
[----:B--2---:R-:W-:Y:S04]  /*6690*/  STL [R1+0x968], R25 ;  /* 0x0009681901007387 */ /* 0x004fe80000100800 */
[----:B---3--:R1:W-:Y:S04]  /*66a0*/  STL [R1+0x938], R24 ;  /* 0x0009381801007387 */ /* 0x0083e80000100800 */
[----:B-1----:R-:W2:Y:S01]  /*66b0*/  LDL.64 R24, [R1+0x3e0] ;  /* 0x0003e00001187983 */ /* 0x002ea20000100a00 */
[----:B------:R-:W-:-:S02]  /*66c0*/  PRMT R23, RZ, 0x7610, R23 ;  /* 0x00007610ff177816 */ /* 0x000fc40000000017 */
[C---:B--2---:R-:W-:Y:S01]  /*66d0*/  IADD3 RZ, P2, R24.reuse, UR4, RZ ;  /* 0x0000000418ff7c10 */ /* 0x044fe2000ff5e0ff */
[----:B------:R-:W-:-:S03]  /*66e0*/  VIADD R2, R24, UR4 ;  /* 0x0000000418027c36 */ /* 0x000fc60008000000 */
[----:B------:R-:W-:-:S05]  /*66f0*/  IADD3.X R3, R25, UR5, RZ, P2, !PT ;  /* 0x0000000519037c10 */ /* 0x000fca00097fe4ff */
[----:B------:R1:W2:Y:S01]  /*6700*/  @P1 LDG.E.U16 R23, desc[UR10][R2.64] ;  /* 0x0000000a02171981 */ /* 0x0002a2000c1e1500 */
[C---:B----4-:R-:W-:Y:S02]  /*6710*/  IADD3 RZ, P2, R26.reuse, UR4, RZ ;  /* 0x000000041aff7c10 */ /* 0x050fe4000ff5e0ff */
[----:B------:R-:W-:Y:S01]  /*6720*/  PRMT R22, RZ, 0x7610, R22 ;  /* 0x00007610ff167816 */ /* 0x000fe20000000016 */
[----:B-1----:R-:W-:Y:S01]  /*6730*/  VIADD R2, R26, UR4 ;  /* 0x000000041a027c36 */ /* 0x002fe20008000000 */
[----:B------:R-:W-:-:S05]  /*6740*/  IADD3.X R3, R27, UR5, RZ, P2, !PT ;  /* 0x000000051b037c10 */ /* 0x000fca00097fe4ff */
[----:B------:R0:W3:Y:S01]  /*6750*/  @P1 LDG.E.U16 R22, desc[UR10][R2.64] ;  /* 0x0000000a02161981 */ /* 0x0000e2000c1e1500 */
[----:B------:R-:W-:Y:S01]  /*6760*/  PRMT R11, RZ, 0x7610, R11 ;  /* 0x00007610ff0b7816 */ /* 0x000fe2000000000b */
[----:B0-----:R-:W-:-:S03]  /*6770*/  IMAD.WIDE R2, R4, 0x2, R28 ;  /* 0x0000000204027825 */ /* 0x001fc600078e021c */
[----:B------:R-:W-:-:S04]  /*6780*/  IADD3 R2, P2, R2, UR4, RZ ;  /* 0x0000000402027c10 */ /* 0x000fc8000ff5e0ff */
[----:B------:R-:W-:-:S05]  /*6790*/  IADD3.X R3, R3, UR5, RZ, P2, !PT ;  /* 0x0000000503037c10 */ /* 0x000fca00097fe4ff */
[----:B------:R0:W4:Y:S04]  /*67a0*/  @P0 LDG.E.U16 R11, desc[UR10][R2.64] ;  /* 0x0000000a020b0981 */ /* 0x000128000c1e1500 */
[----:B--2---:R-:W-:Y:S04]  /*67b0*/  STL [R1+0x93c], R23 ;  /* 0x00093c1701007387 */ /* 0x004fe80000100800 */
[----:B------:R-:W2:Y:S01]  /*67c0*/  LDL.64 R24, [R1+0x3f0] ;  /* 0x0003f00001187983 */ /* 0x000ea20000100a00 */
[----:B0-----:R-:W-:Y:S01]  /*67d0*/  IMAD.WIDE R2, R4, 0x2, R8 ;  /* 0x0000000204027825 */ /* 0x001fe200078e0208 */
[----:B------:R-:W-:-:S02]  /*67e0*/  PRMT R10, RZ, 0x7610, R10 ;  /* 0x00007610ff0a7816 */ /* 0x000fc4000000000a */
[----:B------:R-:W-:-:S04]  /*67f0*/  IADD3 R2, P2, R2, UR4, RZ ;  /* 0x0000000402027c10 */ /* 0x000fc8000ff5e0ff */
[----:B------:R-:W-:-:S05]  /*6800*/  IADD3.X R3, R3, UR5, RZ, P2, !PT ;  /* 0x0000000503037c10 */ /* 0x000fca00097fe4ff */
[----:B------:R0:W4:Y:S02]  /*6810*/  @P0 LDG.E.U16 R10, desc[UR10][R2.64] ;  /* 0x0000000a020a0981 */ /* 0x000124000c1e1500 */
[----:B0-----:R-:W-:-:S03]  /*6820*/  IMAD.WIDE R2, R4, 0x2, R12 ;  /* 0x0000000204027825 */ /* 0x001fc600078e020c */
[----:B------:R-:W-:Y:S02]  /*6830*/  IADD3 R4, P2, R2, UR4, RZ ;  /* 0x0000000402047c10 */ /* 0x000fe4000ff5e0ff */
[----:B------:R-:W-:Y:S02]  /*6840*/  PRMT R2, RZ, 0x7610, R2 ;  /* 0x00007610ff027816 */ /* 0x000fe40000000002 */
[----:B------:R-:W-:Y:S01]  /*6850*/  IADD3.X R5, R3, UR5, RZ, P2, !PT ;  /* 0x0000000503057c10 */ /* 0x000fe200097fe4ff */
[----:B---3--:R0:W-:Y:S04]  /*6860*/  STL [R1+0x940], R22 ;  /* 0x0009401601007387 */ /* 0x0081e80000100800 */
[----:B------:R1:W3:Y:S01]  /*6870*/  @P0 LDG.E.U16 R2, desc[UR10][R4.64] ;  /* 0x0000000a04020981 */ /* 0x0002e2000c1e1500 */
[----:B------:R-:W-:-:S03]  /*6880*/  PRMT R21, RZ, 0x7610, R21 ;  /* 0x00007610ff157816 */ /* 0x000fc60000000015 */
[----:B------:R4:W-:Y:S04]  /*6890*/  STL.64 [R1+0x718], R28 ;  /* 0x0007181c01007387 */ /* 0x0009e80000100a00 */
[----:B------:R-:W4:Y:S04]  /*68a0*/  LDL.LU.64 R8, [R1+0x980] ;  /* 0x0009800001087983 */ /* 0x000f280000300a00 */
[----:B0-----:R-:W3:Y:S04]  /*68b0*/  LDL.64 R22, [R1+0x6d8] ;  /* 0x0006d80001167983 */ /* 0x001ee80000100a00 */
[----:B------:R-:W4:Y:S04]  /*68c0*/  LDL.LU.64 R12, [R1+0x978] ;  /* 0x00097800010c7983 */ /* 0x000f280000300a00 */
[----:B------:R-:W4:Y:S01]  /*68d0*/  LDL.64 R26, [R1+0x6d0] ;  /* 0x0006d000011a7983 */ /* 0x000f220000100a00 */
[C---:B--2---:R-:W-:Y:S01]  /*68e0*/  IADD3 RZ, P0, R24.reuse, UR4, RZ ;  /* 0x0000000418ff7c10 */ /* 0x044fe2000ff1e0ff */
[----:B-1----:R-:W-:-:S03]  /*68f0*/  VIADD R4, R24, UR4 ;  /* 0x0000000418047c36 */ /* 0x002fc60008000000 */
[----:B------:R-:W-:Y:S02]  /*6900*/  IADD3.X R5, R25, UR5, RZ, P0, !PT ;  /* 0x0000000519057c10 */ /* 0x000fe400087fe4ff */
[----:B------:R-:W2:Y:S04]  /*6910*/  LDL.64 R24, [R1+0x6c8] ;  /* 0x0006c80001187983 */ /* 0x000ea80000100a00 */
[----:B------:R3:W2:Y:S01]  /*6920*/  @P1 LDG.E.U16 R21, desc[UR10][R4.64] ;  /* 0x0000000a04151981 */ /* 0x0006a2000c1e1500 */
[----:B------:R-:W-:Y:S02]  /*6930*/  ISETP.GT.AND P0, PT, R0, 0x1f, PT ;  /* 0x0000001f0000780c */ /* 0x000fe40003f04270 */
[----:B------:R-:W-:Y:S02]  /*6940*/  PRMT R18, RZ, 0x7610, R18 ;  /* 0x00007610ff127816 */ /* 0x000fe40000000012 */
[----:B------:R-:W-:-:S02]  /*6950*/  PRMT R20, RZ, 0x7610, R20 ;  /* 0x00007610ff147816 */ /* 0x000fc40000000014 */
[----:B------:R-:W-:Y:S02]  /*6960*/  PRMT R19, RZ, 0x7610, R19 ;  /* 0x00007610ff137816 */ /* 0x000fe40000000013 */
[----:B---3--:R-:W-:-:S04]  /*6970*/  IADD3 R4, P1, R22, UR4, RZ ;  /* 0x0000000416047c10 */ /* 0x008fc8000ff3e0ff */
[----:B------:R-:W-:-:S05]  /*6980*/  IADD3.X R5, R23, UR5, RZ, P1, !PT ;  /* 0x0000000517057c10 */ /* 0x000fca0008ffe4ff */
[----:B------:R4:W3:Y:S02]  /*6990*/  @P0 LDG.E.U16 R18, desc[UR10][R4.64] ;  /* 0x0000000a04120981 */ /* 0x0008e4000c1e1500 */
[----:B----4-:R-:W-:-:S04]  /*69a0*/  IADD3 R4, P1, R26, UR4, RZ ;  /* 0x000000041a047c10 */ /* 0x010fc8000ff3e0ff */
[----:B------:R-:W-:-:S05]  /*69b0*/  IADD3.X R5, R27, UR5, RZ, P1, !PT ;  /* 0x000000051b057c10 */ /* 0x000fca0008ffe4ff */
[----:B------:R0:W4:Y:S04]  /*69c0*/  @P0 LDG.E.U16 R20, desc[UR10][R4.64] ;  /* 0x0000000a04140981 */ /* 0x000128000c1e1500 */
[----:B--2---:R-:W-:Y:S04]  /*69d0*/  STL [R1+0x944], R21 ;  /* 0x0009441501007387 */ /* 0x004fe80000100800 */
[----:B------:R-:W2:Y:S01]  /*69e0*/  LDL.64 R22, [R1+0x6e0] ;  /* 0x0006e00001167983 */ /* 0x000ea20000100a00 */
[----:B0-----:R-:W-:-:S04]  /*69f0*/  IADD3 R4, P1, R24, UR4, RZ ;  /* 0x0000000418047c10 */ /* 0x001fc8000ff3e0ff */
[----:B------:R-:W-:-:S05]  /*6a00*/  IADD3.X R5, R25, UR5, RZ, P1, !PT ;  /* 0x0000000519057c10 */ /* 0x000fca0008ffe4ff */
[----:B------:R2:W2:Y:S01]  /*6a10*/  @P0 LDG.E.U16 R19, desc[UR10][R4.64] ;  /* 0x0000000a04130981 */ /* 0x0004a2000c1e1500 */
[----:B------:R-:W0:Y:S01]  /*6a20*/  S2R R25, SR_TID.X ;  /* 0x0000000000197919 */ /* 0x000e220000002100 */
[----:B------:R-:W1:Y:S01]  /*6a30*/  S2R R15, SR_TID.X ;  /* 0x00000000000f7919 */ /* 0x000e620000002100 */
[----:B------:R-:W-:Y:S01]  /*6a40*/  PRMT R9, RZ, 0x7610, R9 ;  /* 0x00007610ff097816 */ /* 0x000fe20000000009 */
[----:B------:R-:W-:Y:S02]  /*6a50*/  IMAD.MOV.U32 R28, RZ, RZ, R12 ;  /* 0x000000ffff1c7224 */ /* 0x000fe400078e000c */
[--C-:B------:R-:W-:Y:S01]  /*6a60*/  IMAD.MOV.U32 R29, RZ, RZ, R8.reuse ;  /* 0x000000ffff1d7224 */ /* 0x100fe200078e0008 */
[----:B------:R-:W-:Y:S02]  /*6a70*/  PRMT R8, RZ, 0x7610, R8 ;  /* 0x00007610ff087816 */ /* 0x000fe40000000008 */
[----:B0-----:R-:W-:Y:S01]  /*6a80*/  LOP3.LUT R3, R25, 0x1f, RZ, 0xc0, !PT ;  /* 0x0000001f19037812 */ /* 0x001fe200078ec0ff */
[----:B---3--:R1:W-:Y:S03]  /*6a90*/  STL [R1+0x930], R18 ;  /* 0x0009301201007387 */ /* 0x0083e60000100800 */
[----:B------:R-:W-:-:S02]  /*6aa0*/  ISETP.GE.AND P1, PT, R3, R0, PT ;  /* 0x000000000300720c */ /* 0x000fc40003f26270 */
[----:B-1----:R-:W-:-:S05]  /*6ab0*/  LOP3.LUT R18, R15, 0x1f, RZ, 0xc0, !PT ;  /* 0x0000001f0f127812 */ /* 0x002fca00078ec0ff */
[----:B------:R-:W-:Y:S01]  /*6ac0*/  IMAD R18, R18, UR8, RZ ;  /* 0x0000000812127c24 */ /* 0x000fe2000f8e02ff */
[----:B----4-:R-:W-:Y:S04]  /*6ad0*/  STL [R1+0x934], R20 ;  /* 0x0009341401007387 */ /* 0x010fe80000100800 */
[----:B------:R-:W3:Y:S01]  /*6ae0*/  LDL.LU R21, [R1+0x18c] ;  /* 0x00018c0001157983 */ /* 0x000ee20000300800 */
[----:B--2---:R-:W-:-:S04]  /*6af0*/  IADD3 R4, P2, R22, UR4, RZ ;  /* 0x0000000416047c10 */ /* 0x004fc8000ff5e0ff */
[----:B------:R-:W-:-:S05]  /*6b00*/  IADD3.X R5, R23, UR5, RZ, P2, !PT ;  /* 0x0000000517057c10 */ /* 0x000fca00097fe4ff */
[----:B------:R0:W2:Y:S04]  /*6b10*/  @P0 LDG.E.U16 R9, desc[UR10][R4.64] ;  /* 0x0000000a04090981 */ /* 0x0000a8000c1e1500 */
[----:B------:R1:W-:Y:S01]  /*6b20*/  STL [R1+0x948], R19 ;  /* 0x0009481301007387 */ /* 0x0003e20000100800 */
[----:B0-----:R-:W-:Y:S01]  /*6b30*/  IMAD.WIDE R4, R18, 0x2, R28 ;  /* 0x0000000212047825 */ /* 0x001fe200078e021c */
[----:B------:R-:W-:Y:S06]  /*6b40*/  BAR.SYNC.DEFER_BLOCKING 0x0 ;  /* 0x0000000000007b1d */ /* 0x000fec0000010000 */
[----:B------:R0:W-:Y:S04]  /*6b50*/  STL [R1+0x858], R0 ;  /* 0x0008580001007387 */ /* 0x0001e80000100800 */
[----:B------:R-:W4:Y:S04]  /*6b60*/  LDL.LU R22, [R1+0x188] ;  /* 0x0001880001167983 */ /* 0x000f280000300800 */
[----:B-1----:R-:W3:Y:S04]  /*6b70*/  LDL.LU R19, [R1+0x194] ;  /* 0x0001940001137983 */ /* 0x002ee80000300800 */
[----:B------:R-:W3:Y:S04]  /*6b80*/  LDL.LU R20, [R1+0x190] ;  /* 0x0001900001147983 */ /* 0x000ee80000300800 */
[----:B------:R1:W3:Y:S01]  /*6b90*/  @!P1 LDG.E.U16 R8, desc[UR10][R4.64] ;  /* 0x0000000a04089981 */ /* 0x0002e2000c1e1500 */
[----:B------:R-:W-:-:S02]  /*6ba0*/  IMAD.MOV.U32 R26, RZ, RZ, R14 ;  /* 0x000000ffff1a7224 */ /* 0x000fc400078e000e */
[----:B------:R-:W-:Y:S01]  /*6bb0*/  IMAD.MOV.U32 R27, RZ, RZ, R13 ;  /* 0x000000ffff1b7224 */ /* 0x000fe200078e000d */
[----:B------:R-:W3:Y:S01]  /*6bc0*/  LDL.LU R3, [R1+0x198] ;  /* 0x0001980001037983 */ /* 0x000ee20000300800 */
[----:B------:R-:W-:-:S03]  /*6bd0*/  PRMT R6, RZ, 0x7610, R6 ;  /* 0x00007610ff067816 */ /* 0x000fc60000000006 */
[----:B0-----:R-:W3:Y:S01]  /*6be0*/  LDL.LU R0, [R1+0x19c] ;  /* 0x00019c0001007983 */ /* 0x001ee20000300800 */
[----:B-1----:R-:W-:-:S05]  /*6bf0*/  IMAD.WIDE R4, R18, 0x2, R26 ;  /* 0x0000000212047825 */ /* 0x002fca00078e021a */
[----:B------:R0:W3:Y:S02]  /*6c00*/  @!P1 LDG.E.U16 R6, desc[UR10][R4.64] ;  /* 0x0000000a04069981 */ /* 0x0000e4000c1e1500 */
[----:B0-----:R-:W-:Y:S02]  /*6c10*/  PRMT R5, RZ, 0x7610, R5 ;  /* 0x00007610ff057816 */ /* 0x001fe40000000005 */
[----:B------:R-:W-:Y:S01]  /*6c20*/  PRMT R4, RZ, 0x7610, R4 ;  /* 0x00007610ff047816 */ /* 0x000fe20000000004 */
[----:B--2---:R4:W-:Y:S04]  /*6c30*/  STL [R1+0x94c], R9 ;  /* 0x00094c0901007387 */ /* 0x0049e80000100800 */
[----:B------:R-:W-:Y:S04]  /*6c40*/  STL [R1+0x860], R28 ;  /* 0x0008601c01007387 */ /* 0x000fe80000100800 */
[----:B------:R-:W-:Y:S01]  /*6c50*/  STL [R1+0x85c], R29 ;  /* 0x00085c1d01007387 */ /* 0x000fe20000100800 */
[----:B----4-:R-:W-:-:S03]  /*6c60*/  IMAD.MOV.U32 R9, RZ, RZ, R22 ;  /* 0x000000ffff097224 */ /* 0x010fc600078e0016 */
[----:B---3--:R0:W-:Y:S02]  /*6c70*/  STL [R1+0x950], R8 ;  /* 0x0009500801007387 */ /* 0x0081e40000100800 */
[----:B0-----:R-:W-:-:S04]  /*6c80*/  IMAD.MOV.U32 R8, RZ, RZ, R21 ;  /* 0x000000ffff087224 */ /* 0x001fc800078e0015 */
[----:B------:R-:W-:-:S04]  /*6c90*/  IMAD.WIDE R12, R18, 0x2, R8 ;  /* 0x00000002120c7825 */ /* 0x000fc800078e0208 */
[----:B------:R-:W-:Y:S01]  /*6ca0*/  IMAD.MOV.U32 R21, RZ, RZ, R20 ;  /* 0x000000ffff157224 */ /* 0x000fe200078e0014 */
[----:B------:R0:W2:Y:S01]  /*6cb0*/  @!P1 LDG.E.U16 R5, desc[UR10][R12.64] ;  /* 0x0000000a0c059981 */ /* 0x0000a2000c1e1500 */
[----:B------:R-:W-:-:S04]  /*6cc0*/  IMAD.MOV.U32 R20, RZ, RZ, R19 ;  /* 0x000000ffff147224 */ /* 0x000fc800078e0013 */
[----:B0-----:R-:W-:-:S05]  /*6cd0*/  IMAD.WIDE R12, R18, 0x2, R20 ;  /* 0x00000002120c7825 */ /* 0x001fca00078e0214 */
[----:B------:R-:W3:Y:S04]  /*6ce0*/  @!P1 LDG.E.U16 R4, desc[UR10][R12.64] ;  /* 0x0000000a0c049981 */ /* 0x000ee8000c1e1500 */
[----:B------:R-:W-:Y:S04]  /*6cf0*/  STL.64 [R1+0x1b8], R26 ;  /* 0x0001b81a01007387 */ /* 0x000fe80000100a00 */
[----:B------:R-:W-:Y:S04]  /*6d00*/  STL [R1+0x954], R6 ;  /* 0x0009540601007387 */ /* 0x000fe80000100800 */
[----:B------:R0:W-:Y:S04]  /*6d10*/  STL.64 [R1+0x1b0], R8 ;  /* 0x0001b00801007387 */ /* 0x0001e80000100a00 */
[----:B--2---:R1:W-:Y:S04]  /*6d20*/  STL [R1+0x958], R5 ;  /* 0x0009580501007387 */ /* 0x0043e80000100800 */
[----:B0-----:R-:W2:Y:S04]  /*6d30*/  LDL.LU R8, [R1+0x6e8] ;  /* 0x0006e80001087983 */ /* 0x001ea80000300800 */
[----:B------:R-:W4:Y:S04]  /*6d40*/  LDL.LU R6, [R1+0x6ec] ;  /* 0x0006ec0001067983 */ /* 0x000f280000300800 */
[----:B------:R-:W4:Y:S04]  /*6d50*/  LDL.LU R26, [R1+0x510] ;  /* 0x00051000011a7983 */ /* 0x000f280000300800 */
[----:B------:R-:W-:Y:S04]  /*6d60*/  STL.64 [R1+0x1a8], R20 ;  /* 0x0001a81401007387 */ /* 0x000fe80000100a00 */
[----:B---3--:R0:W-:Y:S04]  /*6d70*/  STL [R1+0x95c], R4 ;  /* 0x00095c0401007387 */ /* 0x0081e80000100800 */
[----:B-1----:R-:W3:Y:S04]  /*6d80*/  LDL.LU R5, [R1+0x6f0] ;  /* 0x0006f00001057983 */ /* 0x002ee80000300800 */
[----:B0-----:R-:W3:Y:S01]  /*6d90*/  LDL.LU R4, [R1+0x6f4] ;  /* 0x0006f40001047983 */ /* 0x001ee20000300800 */
[----:B------:R-:W0:Y:S01]  /*6da0*/  S2UR UR7, SR_CgaCtaId ;  /* 0x00000000000779c3 */ /* 0x000e220000008800 */
[----:B------:R-:W-:-:S02]  /*6db0*/  IMAD.MOV.U32 R20, RZ, RZ, R0 ;  /* 0x000000ffff147224 */ /* 0x000fc400078e0000 */
[----:B------:R-:W-:Y:S01]  /*6dc0*/  IMAD.MOV.U32 R21, RZ, RZ, R3 ;  /* 0x000000ffff157224 */ /* 0x000fe200078e0003 */
[----:B------:R-:W-:Y:S01]  /*6dd0*/  PRMT R7, RZ, 0x7610, R7 ;  /* 0x00007610ff077816 */ /* 0x000fe20000000007 */
[----:B------:R-:W-:Y:S01]  /*6de0*/  UMOV UR6, 0x400 ;  /* 0x0000040000067882 */ /* 0x000fe20000000000 */
[----:B------:R-:W-:Y:S01]  /*6df0*/  LOP3.LUT R15, R15, 0x3f, RZ, 0xc0, !PT ;  /* 0x0000003f0f0f7812 */ /* 0x000fe200078ec0ff */
[----:B------:R-:W-:Y:S01]  /*6e00*/  IMAD.WIDE R12, R18, 0x2, R20 ;  /* 0x00000002120c7825 */ /* 0x000fe200078e0214 */
[----:B------:R-:W-:Y:S01]  /*6e10*/  PRMT R14, RZ, 0x7610, R14 ;  /* 0x00007610ff0e7816 */ /* 0x000fe2000000000e */
[----:B------:R-:W3:Y:S02]  /*6e20*/  LDL.LU R3, [R1+0x6f8] ;  /* 0x0006f80001037983 */ /* 0x000ee40000300800 */
[----:B------:R-:W-:Y:S02]  /*6e30*/  IMAD.SHL.U32 R15, R15, 0x2, RZ ;  /* 0x000000020f0f7824 */ /* 0x000fe400078e00ff */
[----:B------:R1:W3:Y:S01]  /*6e40*/  @!P1 LDG.E.U16 R7, desc[UR10][R12.64] ;  /* 0x0000000a0c079981 */ /* 0x0002e2000c1e1500 */
[----:B0-----:R-:W-:-:S03]  /*6e50*/  ULEA UR6, UR7, UR6, 0x18 ;  /* 0x0000000607067291 */ /* 0x001fc6000f8ec03f */
[----:B------:R-:W-:Y:S04]  /*6e60*/  STL.64 [R1+0x1a0], R20 ;  /* 0x0001a01401007387 */ /* 0x000fe80000100a00 */
[----:B------:R-:W3:Y:S04]  /*6e70*/  LDL.LU R0, [R1+0x6fc] ;  /* 0x0006fc0001007983 */ /* 0x000ee80000300800 */
[----:B------:R0:W-:Y:S04]  /*6e80*/  STS.U16 [R15+UR6], R16 ;  /* 0x000000100f007988 */ /* 0x0001e80008000406 */
[----:B------:R-:W3:Y:S01]  /*6e90*/  LDL.LU R27, [R1+0x504] ;  /* 0x00050400011b7983 */ /* 0x000ee20000300800 */
[----:B0-----:R-:W-:Y:S01]  /*6ea0*/  PRMT R16, RZ, 0x7610, R16 ;  /* 0x00007610ff107816 */ /* 0x001fe20000000010 */
[----:B--2---:R-:W-:-:S02]  /*6eb0*/  IMAD.MOV.U32 R9, RZ, RZ, R8 ;  /* 0x000000ffff097224 */ /* 0x004fc400078e0008 */
[----:B----4-:R-:W-:-:S04]  /*6ec0*/  IMAD.MOV.U32 R8, RZ, RZ, R6 ;  /* 0x000000ffff087224 */ /* 0x010fc800078e0006 */
[----:B-1----:R-:W-:-:S05]  /*6ed0*/  IMAD.WIDE R12, R18, 0x2, R8 ;  /* 0x00000002120c7825 */ /* 0x002fca00078e0208 */
[----:B------:R3:W2:Y:S02]  /*6ee0*/  @!P1 LDG.E.U16 R14, desc[UR10][R12.64] ;  /* 0x0000000a0c0e9981 */ /* 0x0006a4000c1e1500 */
[----:B---3--:R-:W-:-:S05]  /*6ef0*/  IMAD.WIDE R12, R18, 0x2, R4 ;  /* 0x00000002120c7825 */ /* 0x008fca00078e0204 */
[----:B------:R-:W3:Y:S04]  /*6f00*/  @!P1 LDG.E.U16 R16, desc[UR10][R12.64] ;  /* 0x0000000a0c109981 */ /* 0x000ee8000c1e1500 */
[----:B------:R-:W-:Y:S04]  /*6f10*/  STL [R1+0x96c], R7 ;  /* 0x00096c0701007387 */ /* 0x000fe80000100800 */
[----:B------:R-:W-:Y:S04]  /*6f20*/  STL.64 [R1+0x198], R8 ;  /* 0x0001980801007387 */ /* 0x000fe80000100a00 */
[----:B------:R-:W-:Y:S04]  /*6f30*/  STS.U16 [R15+UR6+0x100], R26 ;  /* 0x0001001a0f007988 */ /* 0x000fe80008000406 */
[----:B------:R-:W-:Y:S04]  /*6f40*/  STS.U16 [R15+UR6+0x180], R27 ;  /* 0x0001801b0f007988 */ /* 0x000fe80008000406 */
[----:B------:R0:W-:Y:S02]  /*6f50*/  STS.U16 [R15+UR6+0x80], R17 ;  /* 0x000080110f007988 */ /* 0x0001e40008000406 */
[----:B0-----:R-:W-:Y:S01]  /*6f60*/  PRMT R17, RZ, 0x7610, R17 ;  /* 0x00007610ff117816 */ /* 0x001fe20000000011 */
[----:B------:R-:W-:-:S05]  /*6f70*/  IMAD.SHL.U32 R8, R25, 0x2, RZ ;  /* 0x0000000219087824 */ /* 0x000fca00078e00ff */
[----:B------:R-:W-:Y:S01]  /*6f80*/  LOP3.LUT R9, R8, 0x10, RZ, 0xc0, !PT ;  /* 0x0000001008097812 */ /* 0x000fe200078ec0ff */
[----:B--2---:R-:W-:Y:S04]  /*6f90*/  STL [R1+0x970], R14 ;  /* 0x0009700e01007387 */ /* 0x004fe80000100800 */
[----:B------:R0:W-:Y:S02]  /*6fa0*/  STL.64 [R1+0x190], R4 ;  /* 0x0001900401007387 */ /* 0x0001e40000100a00 */
[----:B0-----:R-:W-:Y:S02]  /*6fb0*/  IMAD.MOV.U32 R4, RZ, RZ, R0 ;  /* 0x000000ffff047224 */ /* 0x001fe400078e0000 */
[----:B------:R-:W-:Y:S01]  /*6fc0*/  IMAD.MOV.U32 R5, RZ, RZ, R3 ;  /* 0x000000ffff057224 */ /* 0x000fe200078e0003 */
[----:B---3--:R0:W-:Y:S04]  /*6fd0*/  STL [R1+0x974], R16 ;  /* 0x0009741001007387 */ /* 0x0081e80000100800 */
[----:B------:R1:W-:Y:S01]  /*6fe0*/  STL.64 [R1+0x188], R4 ;  /* 0x0001880401007387 */ /* 0x0003e20000100a00 */
[----:B------:R-:W-:-:S03]  /*6ff0*/  IMAD.WIDE R12, R18, 0x2, R4 ;  /* 0x00000002120c7825 */ /* 0x000fc600078e0204 */
[----:B0-----:R-:W2:Y:S04]  /*7000*/  LDL.LU R16, [R1+0x49c] ;  /* 0x00049c0001107983 */ /* 0x001ea80000300800 */
[----:B------:R-:W3:Y:S04]  /*7010*/  LDL.LU R14, [R1+0x4a0] ;  /* 0x0004a000010e7983 */ /* 0x000ee80000300800 */
[----:B------:R-:W4:Y:S04]  /*7020*/  LDL.LU R7, [R1+0x4a4] ;  /* 0x0004a40001077983 */ /* 0x000f280000300800 */
[----:B-1----:R-:W4:Y:S04]  /*7030*/  LDL.LU R4, [R1+0x498] ;  /* 0x0004980001047983 */ /* 0x002f280000300800 */
[----:B------:R-:W2:Y:S04]  /*7040*/  LDL.LU R0, [R1+0x424] ;  /* 0x0004240001007983 */ /* 0x000ea80000300800 */
[----:B------:R-:W3:Y:S04]  /*7050*/  LDL.LU R20, [R1+0x420] ;  /* 0x0004200001147983 */ /* 0x000ee80000300800 */
[----:B------:R-:W4:Y:S04]  /*7060*/  LDL.LU R22, [R1+0x41c] ;  /* 0x00041c0001167983 */ /* 0x000f280000300800 */
[----:B------:R-:W4:Y:S04]  /*7070*/  LDL.LU R23, [R1+0x414] ;  /* 0x0004140001177983 */ /* 0x000f280000300800 */
[----:B------:R-:W4:Y:S04]  /*7080*/  LDL.LU R24, [R1+0x50] ;  /* 0x0000500001187983 */ /* 0x000f280000300800 */
[----:B------:R-:W4:Y:S04]  /*7090*/  LDL.LU R5, [R1+0x4c] ;  /* 0x00004c0001057983 */ /* 0x000f280000300800 */
[----:B------:R-:W4:Y:S04]  /*70a0*/  LDL.LU R26, [R1+0x48] ;  /* 0x00004800011a7983 */ /* 0x000f280000300800 */
[----:B------:R-:W4:Y:S01]  /*70b0*/  LDL.LU R27, [R1+0x40] ;  /* 0x00004000011b7983 */ /* 0x000f220000300800 */
[----:B------:R-:W-:-:S03]  /*70c0*/  IMAD.SHL.U32 R3, R25, 0x8, RZ ;  /* 0x0000000819037824 */ /* 0x000fc600078e00ff */
[----:B------:R0:W4:Y:S02]  /*70d0*/  @!P1 LDG.E.U16 R17, desc[UR10][R12.64] ;  /* 0x0000000a0c119981 */ /* 0x000124000c1e1500 */
[----:B------:R-:W-:Y:S02]  /*70e0*/  LOP3.LUT R3, R3, 0x30, RZ, 0xc0, !PT ;  /* 0x0000003003037812 */ /* 0x000fe400078ec0ff */
[----:B------:R-:W4:Y:S01]  /*70f0*/  LDL.LU R6, [R1+0x508] ;  /* 0x0005080001067983 */ /* 0x000f220000300800 */
[----:B0-----:R-:W-:-:S05]  /*7100*/  LOP3.LUT R12, R25, 0x7, RZ, 0xc0, !PT ;  /* 0x00000007190c7812 */ /* 0x001fca00078ec0ff */
[C---:B------:R-:W-:Y:S02]  /*7110*/  IMAD R3, R12.reuse, 0x40, R3 ;  /* 0x000000400c037824 */ /* 0x040fe400078e0203 */
[----:B------:R-:W-:-:S03]  /*7120*/  IMAD R13, R12, 0x210, RZ ;  /* 0x000002100c0d7824 */ /* 0x000fc600078e02ff */
[----:B------:R-:W-:Y:S02]  /*7130*/  LOP3.LUT R3, R3, 0x30, R8, 0x78, !PT ;  /* 0x0000003003037812 */ /* 0x000fe400078e7808 */
[----:B------:R-:W4:Y:S01]  /*7140*/  LDL.LU R8, [R1+0x48c] ;  /* 0x00048c0001087983 */ /* 0x000f220000300800 */
[----:B------:R-:W-:-:S03]  /*7150*/  LOP3.LUT R12, R9, 0x20, R25, 0xf8, !PT ;  /* 0x00000020090c7812 */ /* 0x000fc600078ef819 */
[----:B------:R-:W4:Y:S04]  /*7160*/  LDL.LU R29, [R1+0x494] ;  /* 0x00049400011d7983 */ /* 0x000f280000300800 */
[----:B------:R-:W4:Y:S04]  /*7170*/  LDL.LU R28, [R1+0x490] ;  /* 0x00049000011c7983 */ /* 0x000f280000300800 */
[----:B------:R-:W4:Y:S04]  /*7180*/  LDL.LU R9, [R1+0x484] ;  /* 0x0004840001097983 */ /* 0x000f280000300800 */
[----:B------:R-:W4:Y:S04]  /*7190*/  LDL.LU R19, [R1+0x418] ;  /* 0x0004180001137983 */ /* 0x000f280000300800 */
[----:B------:R-:W4:Y:S04]  /*71a0*/  LDL.LU R18, [R1+0x410] ;  /* 0x0004100001127983 */ /* 0x000f280000300800 */
[----:B------:R-:W4:Y:S01]  /*71b0*/  LDL.LU R21, [R1+0x40c] ;  /* 0x00040c0001157983 */ /* 0x000f220000300800 */
[----:B------:R-:W-:-:S02]  /*71c0*/  LOP3.LUT R13, R13, R12, RZ, 0x3c, !PT ;  /* 0x0000000c0d0d7212 */ /* 0x000fc400078e3cff */
[C---:B------:R-:W-:Y:S01]  /*71d0*/  LOP3.LUT R12, R15.reuse, 0x10, RZ, 0x3c, !PT ;  /* 0x000000100f0c7812 */ /* 0x040fe200078e3cff */
[----:B--2---:R0:W-:Y:S04]  /*71e0*/  STS.U16 [R15+UR6+0x2000], R0 ;  /* 0x002000000f007988 */ /* 0x0041e80008000406 */
[----:B---3--:R1:W-:Y:S04]  /*71f0*/  STS.U16 [R15+UR6+0x2080], R20 ;  /* 0x002080140f007988 */ /* 0x0083e80008000406 */
[----:B----4-:R2:W-:Y:S04]  /*7200*/  STS.U16 [R15+UR6+0x2100], R22 ;  /* 0x002100160f007988 */ /* 0x0105e80008000406 */
[----:B0-----:R-:W3:Y:S04]  /*7210*/  LDL.LU R0, [R1+0x404] ;  /* 0x0004040001007983 */ /* 0x001ee80000300800 */
[----:B-1----:R-:W4:Y:S04]  /*7220*/  LDL.LU R20, [R1+0x44] ;  /* 0x0000440001147983 */ /* 0x002f280000300800 */
[----:B------:R0:W-:Y:S04]  /*7230*/  STS.U16 [R15+UR6+0x2180], R23 ;  /* 0x002180170f007988 */ /* 0x0001e80008000406 */
[----:B--2---:R-:W2:Y:S04]  /*7240*/  LDL.LU R22, [R1+0x3c] ;  /* 0x00003c0001167983 */ /* 0x004ea80000300800 */
[----:B------:R1:W-:Y:S04]  /*7250*/  STS.U16 [R15+UR6+0x3000], R24 ;  /* 0x003000180f007988 */ /* 0x0003e80008000406 */
[----:B0-----:R-:W2:Y:S04]  /*7260*/  LDL.LU R23, [R1+0x38] ;  /* 0x0000380001177983 */ /* 0x001ea80000300800 */
[----:B-1----:R-:W2:Y:S04]  /*7270*/  LDL.LU R24, [R1+0x30] ;  /* 0x0000300001187983 */ /* 0x002ea80000300800 */
[----:B------:R0:W-:Y:S04]  /*7280*/  STS.U16 [R15+UR6+0x3100], R26 ;  /* 0x0031001a0f007988 */ /* 0x0001e80008000406 */
[----:B------:R1:W-:Y:S04]  /*7290*/  STS.U16 [R15+UR6+0x3180], R27 ;  /* 0x0031801b0f007988 */ /* 0x0003e80008000406 */
[----:B0-----:R-:W2:Y:S04]  /*72a0*/  LDL.LU R26, [R1+0x4f8] ;  /* 0x0004f800011a7983 */ /* 0x001ea80000300800 */
[----:B-1----:R-:W2:Y:S04]  /*72b0*/  LDL.LU R27, [R1+0x500] ;  /* 0x00050000011b7983 */ /* 0x002ea80000300800 */
[----:B------:R0:W-:Y:S04]  /*72c0*/  STS.U16 [R15+UR6+0x1000], R16 ;  /* 0x001000100f007988 */ /* 0x0001e80008000406 */
[----:B------:R1:W-:Y:S04]  /*72d0*/  STS.U16 [R15+UR6+0x1080], R14 ;  /* 0x0010800e0f007988 */ /* 0x0003e80008000406 */
[----:B------:R1:W-:Y:S04]  /*72e0*/  STS.U16 [R15+UR6+0x1100], R7 ;  /* 0x001100070f007988 */ /* 0x0003e80008000406 */
[----:B0-----:R-:W2:Y:S04]  /*72f0*/  LDL.LU R16, [R1+0x50c] ;  /* 0x00050c0001107983 */ /* 0x001ea80000300800 */
[----:B-1----:R-:W2:Y:S04]  /*7300*/  LDL.LU R14, [R1+0x4fc] ;  /* 0x0004fc00010e7983 */ /* 0x002ea80000300800 */
[----:B------:R0:W-:Y:S04]  /*7310*/  STS.U16 [R15+UR6+0x1180], R4 ;  /* 0x001180040f007988 */ /* 0x0001e80008000406 */
[----:B------:R-:W-:Y:S04]  /*7320*/  STS.U16 [R15+UR6+0x3080], R5 ;  /* 0x003080050f007988 */ /* 0x000fe80008000406 */
[----:B------:R-:W2:Y:S04]  /*7330*/  LDL.LU R7, [R1+0x47c] ;  /* 0x00047c0001077983 */ /* 0x000ea80000300800 */
[----:B------:R1:W-:Y:S04]  /*7340*/  STS.U16 [R12+UR6+0x1200], R8 ;  /* 0x001200080c007988 */ /* 0x0003e80008000406 */
[----:B0-----:R-:W2:Y:S04]  /*7350*/  LDL.LU R4, [R1+0x480] ;  /* 0x0004800001047983 */ /* 0x001ea80000300800 */
[----:B------:R0:W-:Y:S04]  /*7360*/  STS.U16 [R12+UR6+0x1380], R9 ;  /* 0x001380090c007988 */ /* 0x0001e80008000406 */
[----:B-1----:R-:W2:Y:S04]  /*7370*/  LDL.LU R8, [R1+0x488] ;  /* 0x0004880001087983 */ /* 0x002ea80000300800 */
[----:B------:R1:W-:Y:S04]  /*7380*/  STS.U16 [R12+UR6+0x2200], R19 ;  /* 0x002200130c007988 */ /* 0x0003e80008000406 */
[----:B0-----:R-:W2:Y:S04]  /*7390*/  LDL.LU R9, [R1+0x478] ;  /* 0x0004780001097983 */ /* 0x001ea80000300800 */
[----:B------:R0:W-:Y:S04]  /*73a0*/  STS.U16 [R12+UR6+0x2280], R18 ;  /* 0x002280120c007988 */ /* 0x0001e80008000406 */
[----:B-1----:R-:W2:Y:S04]  /*73b0*/  LDL.LU R19, [R1+0x408] ;  /* 0x0004080001137983 */ /* 0x002ea80000300800 */
[----:B0-----:R-:W2:Y:S04]  /*73c0*/  LDL.LU R18, [R1+0x400] ;  /* 0x0004000001127983 */ /* 0x001ea80000300800 */
[----:B------:R0:W-:Y:S04]  /*73d0*/  STS.U16 [R12+UR6+0x2300], R21 ;  /* 0x002300150c007988 */ /* 0x0001e80008000406 */
[----:B------:R-:W-:Y:S04]  /*73e0*/  STS.U16 [R12+UR6+0x200], R6 ;  /* 0x000200060c007988 */ /* 0x000fe80008000406 */
[----:B0-----:R-:W2:Y:S04]  /*73f0*/  LDL.LU R21, [R1+0x3fc] ;  /* 0x0003fc0001157983 */ /* 0x001ea80000300800 */
[----:B------:R-:W-:Y:S04]  /*7400*/  STS.U16 [R12+UR6+0x1280], R29 ;  /* 0x0012801d0c007988 */ /* 0x000fe80008000406 */
[----:B------:R-:W-:Y:S04]  /*7410*/  STS.U16 [R12+UR6+0x1300], R28 ;  /* 0x0013001c0c007988 */ /* 0x000fe80008000406 */
[----:B------:R0:W-:Y:S04]  /*7420*/  STS.U16 [R12+UR6+0x300], R10 ;  /* 0x0003000a0c007988 */ /* 0x0001e80008000406 */
[----:B------:R1:W-:Y:S01]  /*7430*/  STS.U16 [R12+UR6+0x380], R2 ;  /* 0x000380020c007988 */ /* 0x0003e20008000406 */
[----:B0-----:R-:W-:Y:S01]  /*7440*/  LOP3.LUT R10, R15, 0x20, RZ, 0x3c, !PT ;  /* 0x000000200f0a7812 */ /* 0x001fe200078e3cff */
[----:B-1----:R-:W-:-:S02]  /*7450*/  IMAD.SHL.U32 R2, R25, 0x100, RZ ;  /* 0x0000010019027824 */ /* 0x002fc400078e00ff */
[----:B------:R-:W-:Y:S04]  /*7460*/  STS.U16 [R12+UR6+0x280], R11 ;  /* 0x0002800b0c007988 */ /* 0x000fe80008000406 */
[----:B---3--:R-:W-:Y:S04]  /*7470*/  STS.U16 [R12+UR6+0x2380], R0 ;  /* 0x002380000c007988 */ /* 0x008fe80008000406 */
[----:B----4-:R-:W-:Y:S04]  /*7480*/  STS.U16 [R12+UR6+0x3200], R20 ;  /* 0x003200140c007988 */ /* 0x010fe80008000406 */
[----:B--2---:R0:W-:Y:S04]  /*7490*/  STS.U16 [R12+UR6+0x3280], R22 ;  /* 0x003280160c007988 */ /* 0x0041e80008000406 */
[----:B------:R1:W-:Y:S04]  /*74a0*/  STS.U16 [R12+UR6+0x3300], R23 ;  /* 0x003300170c007988 */ /* 0x0003e80008000406 */
[----:B0-----:R-:W2:Y:S04]  /*74b0*/  LDL.LU R22, [R1+0x1f4] ;  /* 0x0001f40001167983 */ /* 0x001ea80000300800 */
[----:B------:R0:W-:Y:S04]  /*74c0*/  STS.U16 [R12+UR6+0x3380], R24 ;  /* 0x003380180c007988 */ /* 0x0001e80008000406 */
[----:B-1----:R-:W3:Y:S04]  /*74d0*/  LDL.LU R23, [R1+0x34] ;  /* 0x0000340001177983 */ /* 0x002ee80000300800 */
[----:B0-----:R-:W4:Y:S04]  /*74e0*/  LDL.LU R24, [R1+0x2c] ;  /* 0x00002c0001187983 */ /* 0x001f280000300800 */
[----:B------:R-:W4:Y:S04]  /*74f0*/  LDL.LU R5, [R1+0x28] ;  /* 0x0000280001057983 */ /* 0x000f280000300800 */
[----:B------:R-:W4:Y:S04]  /*7500*/  LDL.LU R6, [R1+0x24] ;  /* 0x0000240001067983 */ /* 0x000f280000300800 */
[----:B------:R-:W4:Y:S04]  /*7510*/  LDL.LU R29, [R1+0x4ec] ;  /* 0x0004ec00011d7983 */ /* 0x000f280000300800 */
[----:B------:R-:W4:Y:S04]  /*7520*/  LDL.LU R28, [R1+0x4f4] ;  /* 0x0004f400011c7983 */ /* 0x000f280000300800 */
[----:B------:R-:W4:Y:S04]  /*7530*/  LDL.LU R0, [R1+0x4f0] ;  /* 0x0004f00001007983 */ /* 0x000f280000300800 */
[----:B------:R-:W4:Y:S04]  /*7540*/  LDL.LU R20, [R1+0x4e8] ;  /* 0x0004e80001147983 */ /* 0x000f280000300800 */
[----:B------:R-:W4:Y:S04]  /*7550*/  LDL.LU R25, [R1+0x46c] ;  /* 0x00046c0001197983 */ /* 0x000f280000300800 */
[----:B------:R0:W-:Y:S04]  /*7560*/  STS.U16 [R10+UR6+0x400], R26 ;  /* 0x0004001a0a007988 */ /* 0x0001e80008000406 */
[----:B------:R1:W-:Y:S04]  /*7570*/  STS.U16 [R10+UR6+0x480], R27 ;  /* 0x0004801b0a007988 */ /* 0x0003e80008000406 */
[----:B0-----:R-:W4:Y:S04]  /*7580*/  LDL.LU R26, [R1+0x474] ;  /* 0x00047400011a7983 */ /* 0x001f280000300800 */
[----:B-1----:R-:W4:Y:S04]  /*7590*/  LDL.LU R27, [R1+0x470] ;  /* 0x00047000011b7983 */ /* 0x002f280000300800 */
[----:B------:R0:W-:Y:S04]  /*75a0*/  STS.U16 [R10+UR6+0x1500], R8 ;  /* 0x001500080a007988 */ /* 0x0001e80008000406 */
[----:B------:R1:W-:Y:S04]  /*75b0*/  STS.U16 [R10+UR6+0x1580], R9 ;  /* 0x001580090a007988 */ /* 0x0003e80008000406 */
[----:B0-----:R-:W4:Y:S04]  /*75c0*/  LDL.LU R8, [R1+0x468] ;  /* 0x0004680001087983 */ /* 0x001f280000300800 */
[----:B------:R0:W-:Y:S04]  /*75d0*/  STS.U16 [R10+UR6+0x2400], R19 ;  /* 0x002400130a007988 */ /* 0x0001e80008000406 */
[----:B-1----:R-:W4:Y:S04]  /*75e0*/  LDL.LU R9, [R1+0x3f8] ;  /* 0x0003f80001097983 */ /* 0x002f280000300800 */
[----:B------:R1:W-:Y:S04]  /*75f0*/  STS.U16 [R10+UR6+0x2480], R18 ;  /* 0x002480120a007988 */ /* 0x0003e80008000406 */
[----:B0-----:R-:W4:Y:S04]  /*7600*/  LDL.LU R19, [R1+0x9c] ;  /* 0x00009c0001137983 */ /* 0x001f280000300800 */
[----:B-1----:R-:W4:Y:S01]  /*7610*/  LDL.LU R18, [R1+0x98] ;  /* 0x0000980001127983 */ /* 0x002f220000300800 */
[----:B------:R-:W-:-:S03]  /*7620*/  LOP3.LUT R11, R15, 0x30, RZ, 0x3c, !PT ;  /* 0x000000300f0b7812 */ /* 0x000fc600078e3cff */
[----:B------:R0:W-:Y:S04]  /*7630*/  STS.U16 [R10+UR6+0x2500], R21 ;  /* 0x002500150a007988 */ /* 0x0001e80008000406 */
[----:B------:R-:W-:Y:S04]  /*7640*/  STS.U16 [R10+UR6+0x500], R16 ;  /* 0x000500100a007988 */ /* 0x000fe80008000406 */
[----:B0-----:R-:W4:Y:S04]  /*7650*/  LDL.LU R21, [R1+0x94] ;  /* 0x0000940001157983 */ /* 0x001f280000300800 */
[----:B------:R-:W-:Y:S04]  /*7660*/  STS.U16 [R10+UR6+0x580], R14 ;  /* 0x0005800e0a007988 */ /* 0x000fe80008000406 */
[----:B------:R-:W-:Y:S04]  /*7670*/  STS.U16 [R10+UR6+0x1400], R7 ;  /* 0x001400070a007988 */ /* 0x000fe80008000406 */
[----:B------:R-:W-:Y:S04]  /*7680*/  STS.U16 [R10+UR6+0x1480], R4 ;  /* 0x001480040a007988 */ /* 0x000fe80008000406 */
[----:B--2---:R0:W-:Y:S04]  /*7690*/  STS.U16 [R10+UR6+0x2580], R22 ;  /* 0x002580160a007988 */ /* 0x0041e80008000406 */
[----:B---3--:R1:W-:Y:S04]  /*76a0*/  STS.U16 [R10+UR6+0x3400], R23 ;  /* 0x003400170a007988 */ /* 0x0083e80008000406 */
[----:B0-----:R-:W2:Y:S04]  /*76b0*/  LDL.LU R22, [R1+0x20] ;  /* 0x0000200001167983 */ /* 0x001ea80000300800 */
[----:B----4-:R0:W-:Y:S04]  /*76c0*/  STS.U16 [R10+UR6+0x3480], R24 ;  /* 0x003480180a007988 */ /* 0x0101e80008000406 */
[----:B-1----:R-:W3:Y:S04]  /*76d0*/  LDL.LU R23, [R1+0x1c] ;  /* 0x00001c0001177983 */ /* 0x002ee80000300800 */
[----:B------:R-:W-:Y:S04]  /*76e0*/  STS.U16 [R10+UR6+0x3500], R5 ;  /* 0x003500050a007988 */ /* 0x000fe80008000406 */
[----:B0-----:R-:W4:Y:S04]  /*76f0*/  LDL.LU R24, [R1+0x18] ;  /* 0x0000180001187983 */ /* 0x001f280000300800 */
[----:B------:R-:W4:Y:S04]  /*7700*/  LDL.LU R16, [R1+0x14] ;  /* 0x0000140001107983 */ /* 0x000f280000300800 */
[----:B------:R-:W-:Y:S04]  /*7710*/  STS.U16 [R10+UR6+0x3580], R6 ;  /* 0x003580060a007988 */ /* 0x000fe80008000406 */
[----:B------:R-:W4:Y:S04]  /*7720*/  LDL.LU R14, [R1+0x4dc] ;  /* 0x0004dc00010e7983 */ /* 0x000f280000300800 */
[----:B------:R0:W-:Y:S04]  /*7730*/  STS.U16 [R11+UR6+0x1600], R25 ;  /* 0x001600190b007988 */ /* 0x0001e80008000406 */
[----:B------:R-:W4:Y:S04]  /*7740*/  LDL.LU R7, [R1+0x4e0] ;  /* 0x0004e00001077983 */ /* 0x000f280000300800 */
[----:B------:R1:W-:Y:S04]  /*7750*/  STS.U16 [R11+UR6+0x600], R29 ;  /* 0x0006001d0b007988 */ /* 0x0003e80008000406 */
[----:B0-----:R-:W4:Y:S04]  /*7760*/  LDL.LU R25, [R1+0x4e4] ;  /* 0x0004e40001197983 */ /* 0x001f280000300800 */
[----:B------:R0:W-:Y:S04]  /*7770*/  STS.U16 [R11+UR6+0x680], R28 ;  /* 0x0006801c0b007988 */ /* 0x0001e80008000406 */
[----:B-1----:R-:W4:Y:S04]  /*7780*/  LDL.LU R29, [R1+0x4d8] ;  /* 0x0004d800011d7983 */ /* 0x002f280000300800 */
        /* <DEDUP_REMOVED lines=8> */
[----:B0-----:R-:W4:Y:S01]  /*7810*/  LDL.LU R27, [R1+0x90] ;  /* 0x00009000011b7983 */ /* 0x001f220000300800 */
[----:B------:R-:W-:-:S03]  /*7820*/  LOP3.LUT R4, R15, 0x40, RZ, 0x3c, !PT ;  /* 0x000000400f047812 */ /* 0x000fc600078e3cff */
[----:B------:R0:W-:Y:S04]  /*7830*/  STS.U16 [R11+UR6+0x2700], R18 ;  /* 0x002700120b007988 */ /* 0x0001e80008000406 */
[----:B0-----:R-:W4:Y:S04]  /*7840*/  LDL.LU R18, [R1+0x88] ;  /* 0x0000880001127983 */ /* 0x001f280000300800 */
[----:B------:R-:W4:Y:S01]  /*7850*/  LDL.LU R15, [R1+0x8c] ;  /* 0x00008c00010f7983 */ /* 0x000f220000300800 */
[----:B------:R-:W-:-:S03]  /*7860*/  LOP3.LUT R2, R13, 0x1000, R2, 0xf8, !PT ;  /* 0x000010000d027812 */ /* 0x000fc600078ef802 */
[----:B------:R-:W4:Y:S04]  /*7870*/  LDL.LU R13, [R1+0x84] ;  /* 0x00008400010d7983 */ /* 0x000f280000300800 */
        /* <DEDUP_REMOVED lines=9> */
[----:B-1----:R-:W4:Y:S04]  /*7910*/  LDL.LU R21, [R1+0x4d4] ;  /* 0x0004d40001157983 */ /* 0x002f280000300800 */
[----:B--2---:R0:W-:Y:S04]  /*7920*/  STS.U16 [R11+UR6+0x3600], R22 ;  /* 0x003600160b007988 */ /* 0x0041e80008000406 */
[----:B---3--:R1:W-:Y:S04]  /*7930*/  STS.U16 [R11+UR6+0x3680], R23 ;  /* 0x003680170b007988 */ /* 0x0083e80008000406 */
[----:B0-----:R-:W2:Y:S04]  /*7940*/  LDL.LU R22, [R1+0x4d0] ;  /* 0x0004d00001167983 */ /* 0x001ea80000300800 */
[----:B----4-:R0:W-:Y:S04]  /*7950*/  STS.U16 [R11+UR6+0x3700], R24 ;  /* 0x003700180b007988 */ /* 0x0101e80008000406 */
[----:B------:R3:W-:Y:S04]  /*7960*/  STS.U16 [R11+UR6+0x3780], R16 ;  /* 0x003780100b007988 */ /* 0x0007e80008000406 */
[----:B-1----:R-:W4:Y:S04]  /*7970*/  LDL.LU R23, [R1+0x4c4] ;  /* 0x0004c40001177983 */ /* 0x002f280000300800 */
[----:B------:R1:W-:Y:S04]  /*7980*/  STS.U16 [R4+UR6+0x800], R14 ;  /* 0x0008000e04007988 */ /* 0x0003e80008000406 */
[----:B0-----:R-:W4:Y:S04]  /*7990*/  LDL.LU R24, [R1+0x44c] ;  /* 0x00044c0001187983 */ /* 0x001f280000300800 */
[----:B------:R0:W-:Y:S04]  /*79a0*/  STS.U16 [R4+UR6+0x880], R7 ;  /* 0x0008800704007988 */ /* 0x0001e80008000406 */
[----:B---3--:R-:W3:Y:S04]  /*79b0*/  LDL.LU R16, [R1+0x974] ;  /* 0x0009740001107983 */ /* 0x008ee80000300800 */
[----:B------:R0:W-:Y:S04]  /*79c0*/  STS.U16 [R4+UR6+0x900], R25 ;  /* 0x0009001904007988 */ /* 0x0001e80008000406 */
[----:B-1----:R-:W3:Y:S04]  /*79d0*/  LDL.LU R14, [R1+0x970] ;  /* 0x00097000010e7983 */ /* 0x002ee80000300800 */
[----:B------:R-:W-:Y:S04]  /*79e0*/  STS.U16 [R4+UR6+0x980], R29 ;  /* 0x0009801d04007988 */ /* 0x000fe80008000406 */
[----:B0-----:R-:W3:Y:S04]  /*79f0*/  LDL.LU R7, [R1+0x96c] ;  /* 0x00096c0001077983 */ /* 0x001ee80000300800 */
[----:B------:R-:W-:Y:S04]  /*7a00*/  STS.U16 [R4+UR6+0x1800], R28 ;  /* 0x0018001c04007988 */ /* 0x000fe80008000406 */
[----:B------:R-:W3:Y:S04]  /*7a10*/  LDL.LU R25, [R1+0x968] ;  /* 0x0009680001197983 */ /* 0x000ee80000300800 */
[----:B------:R-:W-:Y:S04]  /*7a20*/  STS.U16 [R4+UR6+0x1880], R0 ;  /* 0x0018800004007988 */ /* 0x000fe80008000406 */
[----:B------:R-:W-:Y:S04]  /*7a30*/  STS.U16 [R4+UR6+0x1900], R20 ;  /* 0x0019001404007988 */ /* 0x000fe80008000406 */
[----:B------:R0:W-:Y:S04]  /*7a40*/  STS.U16 [R4+UR6+0x1980], R26 ;  /* 0x0019801a04007988 */ /* 0x0001e80008000406 */
[----:B------:R1:W-:Y:S04]  /*7a50*/  STS.U16 [R4+UR6+0x2800], R27 ;  /* 0x0028001b04007988 */ /* 0x0003e80008000406 */
[----:B0-----:R-:W3:Y:S04]  /*7a60*/  LDL.LU R26, [R1+0x454] ;  /* 0x00045400011a7983 */ /* 0x001ee80000300800 */
[----:B-1----:R-:W3:Y:S04]  /*7a70*/  LDL.LU R27, [R1+0x450] ;  /* 0x00045000011b7983 */ /* 0x002ee80000300800 */
[----:B------:R-:W3:Y:S04]  /*7a80*/  LDL.LU R29, [R1+0x80] ;  /* 0x00008000011d7983 */ /* 0x000ee80000300800 */
[----:B------:R0:W-:Y:S04]  /*7a90*/  STS.U16 [R4+UR6+0x2880], R15 ;  /* 0x0028800f04007988 */ /* 0x0001e80008000406 */
[----:B------:R-:W3:Y:S04]  /*7aa0*/  LDL.LU R28, [R1+0x7c] ;  /* 0x00007c00011c7983 */ /* 0x000ee80000300800 */
[----:B------:R-:W3:Y:S01]  /*7ab0*/  LDL.LU R0, [R1+0x78] ;  /* 0x0000780001007983 */ /* 0x000ee20000300800 */
[----:B0-----:R-:W0:Y:S03]  /*7ac0*/  S2R R15, SR_TID.X ;  /* 0x00000000000f7919 */ /* 0x001e260000002100 */
[----:B------:R1:W-:Y:S04]  /*7ad0*/  STS.U16 [R4+UR6+0x2900], R18 ;  /* 0x0029001204007988 */ /* 0x0003e80008000406 */
[----:B------:R-:W3:Y:S04]  /*7ae0*/  LDL.LU R20, [R1+0x74] ;  /* 0x0000740001147983 */ /* 0x000ee80000300800 */
[----:B------:R0:W-:Y:S04]  /*7af0*/  STS.U16 [R4+UR6+0x2980], R13 ;  /* 0x0029800d04007988 */ /* 0x0001e80008000406 */
[----:B-1----:R-:W3:Y:S01]  /*7b00*/  LDL.LU R18, [R1] ;  /* 0x0000000001127983 */ /* 0x002ee20000300800 */
[----:B0-----:R-:W-:-:S05]  /*7b10*/  LOP3.LUT R15, R15, 0x3f, RZ, 0xc0, !PT ;  /* 0x0000003f0f0f7812 */ /* 0x001fca00078ec0ff */
[----:B------:R-:W-:-:S05]  /*7b20*/  IMAD.SHL.U32 R15, R15, 0x2, RZ ;  /* 0x000000020f0f7824 */ /* 0x000fca00078e00ff */
[----:B------:R-:W-:Y:S02]  /*7b30*/  LOP3.LUT R13, R15, 0x50, RZ, 0x3c, !PT ;  /* 0x000000500f0d7812 */ /* 0x000fe400078e3cff */
[----:B------:R-:W3:Y:S04]  /*7b40*/  LDL.LU R15, [R1+0x448] ;  /* 0x00044800010f7983 */ /* 0x000ee80000300800 */
[----:B------:R-:W-:Y:S04]  /*7b50*/  STS.U16 [R4+UR6+0x3800], R5 ;  /* 0x0038000504007988 */ /* 0x000fe80008000406 */
[----:B------:R-:W-:Y:S04]  /*7b60*/  STS.U16 [R4+UR6+0x3880], R6 ;  /* 0x0038800604007988 */ /* 0x000fe80008000406 */
[----:B------:R-:W-:Y:S04]  /*7b70*/  STS.U16 [R4+UR6+0x3900], R8 ;  /* 0x0039000804007988 */ /* 0x000fe80008000406 */
[----:B------:R0:W-:Y:S04]  /*7b80*/  STS.U16 [R4+UR6+0x3980], R9 ;  /* 0x0039800904007988 */ /* 0x0001e80008000406 */
[----:B------:R1:W-:Y:S04]  /*7b90*/  STS.U16 [R13+UR6+0xa00], R19 ;  /* 0x000a00130d007988 */ /* 0x0003e80008000406 */
[----:B0-----:R-:W3:Y:S04]  /*7ba0*/  LDL.LU R4, [R1+0x4bc] ;  /* 0x0004bc0001047983 */ /* 0x001ee80000300800 */
[----:B------:R-:W3:Y:S04]  /*7bb0*/  LDL.LU R5, [R1+0x4c0] ;  /* 0x0004c00001057983 */ /* 0x000ee80000300800 */
[----:B------:R-:W3:Y:S04]  /*7bc0*/  LDL.LU R6, [R1+0x4c8] ;  /* 0x0004c80001067983 */ /* 0x000ee80000300800 */
[----:B------:R-:W3:Y:S04]  /*7bd0*/  LDL.LU R8, [R1+0x4b8] ;  /* 0x0004b80001087983 */ /* 0x000ee80000300800 */
[----:B------:R-:W3:Y:S04]  /*7be0*/  LDL.LU R9, [R1+0x43c] ;  /* 0x00043c0001097983 */ /* 0x000ee80000300800 */
[----:B------:R0:W-:Y:S04]  /*7bf0*/  STS.U16 [R13+UR6+0xa80], R21 ;  /* 0x000a80150d007988 */ /* 0x0001e80008000406 */
[----:B-1----:R-:W3:Y:S04]  /*7c00*/  LDL.LU R19, [R1+0x440] ;  /* 0x0004400001137983 */ /* 0x002ee80000300800 */
[----:B0-----:R-:W3:Y:S04]  /*7c10*/  LDL.LU R21, [R1+0x444] ;  /* 0x0004440001157983 */ /* 0x001ee80000300800 */
[----:B--2---:R0:W-:Y:S04]  /*7c20*/  STS.U16 [R13+UR6+0xb00], R22 ;  /* 0x000b00160d007988 */ /* 0x0041e80008000406 */
[----:B0-----:R-:W2:Y:S04]  /*7c30*/  LDL.LU R22, [R1+0x438] ;  /* 0x0004380001167983 */ /* 0x001ea80000300800 */
[----:B----4-:R0:W-:Y:S04]  /*7c40*/  STS.U16 [R13+UR6+0xb80], R23 ;  /* 0x000b80170d007988 */ /* 0x0101e80008000406 */
[----:B------:R1:W-:Y:S04]  /*7c50*/  STS.U16 [R13+UR6+0x1a00], R24 ;  /* 0x001a00180d007988 */ /* 0x0003e80008000406 */
[----:B0-----:R-:W4:Y:S04]  /*7c60*/  LDL.LU R23, [R1+0x70] ;  /* 0x0000700001177983 */ /* 0x001f280000300800 */
[----:B-1----:R-:W4:Y:S04]  /*7c70*/  LDL.LU R24, [R1+0x6c] ;  /* 0x00006c0001187983 */ /* 0x002f280000300800 */
[----:B---3--:R0:W-:Y:S04]  /*7c80*/  STS.U16 [R13+UR6+0x1a80], R26 ;  /* 0x001a801a0d007988 */ /* 0x0081e80008000406 */
[----:B------:R1:W-:Y:S04]  /*7c90*/  STS.U16 [R13+UR6+0x1b00], R27 ;  /* 0x001b001b0d007988 */ /* 0x0003e80008000406 */
[----:B0-----:R-:W3:Y:S04]  /*7ca0*/  LDL.LU R26, [R1+0x964] ;  /* 0x00096400011a7983 */ /* 0x001ee80000300800 */
[----:B-1----:R-:W2:Y:S04]  /*7cb0*/  LDL.LU R27, [R1+0x960] ;  /* 0x00096000011b7983 */ /* 0x002ea80000300800 */
[----:B------:R0:W-:Y:S02]  /*7cc0*/  STS.U16 [R13+UR6+0x1b80], R15 ;  /* 0x001b800f0d007988 */ /* 0x0001e40008000406 */
[----:B0-----:R-:W0:Y:S02]  /*7cd0*/  S2R R15, SR_TID.X ;  /* 0x00000000000f7919 */ /* 0x001e240000002100 */
[----:B------:R1:W-:Y:S01]  /*7ce0*/  STS.U16 [R13+UR6+0x2b80], R20 ;  /* 0x002b80140d007988 */ /* 0x0003e20008000406 */
[----:B0-----:R-:W-:-:S05]  /*7cf0*/  LOP3.LUT R15, R15, 0x3f, RZ, 0xc0, !PT ;  /* 0x0000003f0f0f7812 */ /* 0x001fca00078ec0ff */
[----:B------:R-:W-:-:S05]  /*7d00*/  IMAD.SHL.U32 R15, R15, 0x2, RZ ;  /* 0x000000020f0f7824 */ /* 0x000fca00078e00ff */
[----:B-1----:R-:W-:Y:S02]  /*7d10*/  LOP3.LUT R20, R15, 0x60, RZ, 0x3c, !PT ;  /* 0x000000600f147812 */ /* 0x002fe400078e3cff */
[----:B------:R-:W4:Y:S04]  /*7d20*/  LDL.LU R15, [R1+0x68] ;  /* 0x00006800010f7983 */ /* 0x000f280000300800 */
[----:B------:R0:W-:Y:S04]  /*7d30*/  STS.U16 [R13+UR6+0x3a00], R18 ;  /* 0x003a00120d007988 */ /* 0x0001e80008000406 */
[----:B------:R1:W-:Y:S04]  /*7d40*/  STS.U16 [R13+UR6+0x2a00], R29 ;  /* 0x002a001d0d007988 */ /* 0x0003e80008000406 */
[----:B------:R1:W-:Y:S04]  /*7d50*/  STS.U16 [R13+UR6+0x2a80], R28 ;  /* 0x002a801c0d007988 */ /* 0x0003e80008000406 */
[----:B0-----:R-:W4:Y:S04]  /*7d60*/  LDL.LU R18, [R1+0x4ac] ;  /* 0x0004ac0001127983 */ /* 0x001f280000300800 */
[----:B-1----:R-:W4:Y:S04]  /*7d70*/  LDL.LU R29, [R1+0x5c] ;  /* 0x00005c00011d7983 */ /* 0x002f280000300800 */
[----:B------:R0:W-:Y:S04]  /*7d80*/  STS.U16 [R13+UR6+0x2b00], R0 ;  /* 0x002b00000d007988 */ /* 0x0001e80008000406 */
[----:B------:R-:W4:Y:S04]  /*7d90*/  LDL.LU R28, [R1+0x58] ;  /* 0x00005800011c7983 */ /* 0x000f280000300800 */
[----:B------:R-:W-:Y:S04]  /*7da0*/  STS.U16 [R13+UR6+0x3b80], R25 ;  /* 0x003b80190d007988 */ /* 0x000fe80008000406 */
[----:B0-----:R-:W4:Y:S04]  /*7db0*/  LDL.LU R0, [R1+0x54] ;  /* 0x0000540001007983 */ /* 0x001f280000300800 */
[----:B---3--:R-:W-:Y:S04]  /*7dc0*/  STS.U16 [R13+UR6+0x3b00], R26 ;  /* 0x003b001a0d007988 */ /* 0x008fe80008000406 */
[----:B--2---:R0:W-:Y:S04]  /*7dd0*/  STS.U16 [R13+UR6+0x3a80], R27 ;  /* 0x003a801b0d007988 */ /* 0x0041e80008000406 */
[----:B0-----:R-:W2:Y:S04]  /*7de0*/  LDL.LU R27, [R1+0x60] ;  /* 0x00006000011b7983 */ /* 0x001ea80000300800 */
[----:B------:R-:W3:Y:S04]  /*7df0*/  LDL.LU R26, [R1+0x428] ;  /* 0x00042800011a7983 */ /* 0x000ee80000300800 */
[----:B------:R-:W2:Y:S04]  /*7e00*/  LDL.LU R13, [R1+0x64] ;  /* 0x00006400010d7983 */ /* 0x000ea80000300800 */
[----:B------:R-:W3:Y:S04]  /*7e10*/  LDL.LU R25, [R1+0x430] ;  /* 0x0004300001197983 */ /* 0x000ee80000300800 */
[----:B------:R0:W-:Y:S04]  /*7e20*/  STS.U16 [R20+UR6+0xc00], R4 ;  /* 0x000c000414007988 */ /* 0x0001e80008000406 */
[----:B------:R1:W-:Y:S04]  /*7e30*/  STS.U16 [R20+UR6+0xc80], R5 ;  /* 0x000c800514007988 */ /* 0x0003e80008000406 */
[----:B------:R1:W-:Y:S04]  /*7e40*/  STS.U16 [R20+UR6+0xd00], R6 ;  /* 0x000d000614007988 */ /* 0x0003e80008000406 */
[----:B0-----:R-:W3:Y:S04]  /*7e50*/  LDL.LU R4, [R1+0x95c] ;  /* 0x00095c0001047983 */ /* 0x001ee80000300800 */
[----:B-1----:R-:W3:Y:S04]  /*7e60*/  LDL.LU R5, [R1+0x958] ;  /* 0x0009580001057983 */ /* 0x002ee80000300800 */
        /* <DEDUP_REMOVED lines=9> */
[----:B----4-:R4:W-:Y:S04]  /*7f00*/  STS.U16 [R20+UR6+0x2c00], R23 ;  /* 0x002c001714007988 */ /* 0x0109e80008000406 */
[----:B0-----:R-:W3:Y:S04]  /*7f10*/  LDL.LU R21, [R1+0x944] ;  /* 0x0009440001157983 */ /* 0x001ee80000300800 */
[----:B-1----:R-:W3:Y:S04]  /*7f20*/  LDL.LU R22, [R1+0x940] ;  /* 0x0009400001167983 */ /* 0x002ee80000300800 */
[----:B----4-:R-:W4:Y:S04]  /*7f30*/  LDL.LU R23, [R1+0x93c] ;  /* 0x00093c0001177983 */ /* 0x010f280000300800 */
[----:B------:R0:W-:Y:S04]  /*7f40*/  STS.U16 [R20+UR6+0x2c80], R24 ;  /* 0x002c801814007988 */ /* 0x0001e80008000406 */
[----:B0-----:R-:W3:Y:S04]  /*7f50*/  LDL.LU R24, [R1+0x938] ;  /* 0x0009380001187983 */ /* 0x001ee80000300800 */
[----:B------:R0:W-:Y:S02]  /*7f60*/  STS.U16 [R20+UR6+0x2d00], R15 ;  /* 0x002d000f14007988 */ /* 0x0001e40008000406 */
[----:B0-----:R-:W0:Y:S02]  /*7f70*/  S2R R15, SR_TID.X ;  /* 0x00000000000f7919 */ /* 0x001e240000002100 */
[----:B0-----:R-:W-:-:S05]  /*7f80*/  LOP3.LUT R15, R15, 0x3f, RZ, 0xc0, !PT ;  /* 0x0000003f0f0f7812 */ /* 0x001fca00078ec0ff */
[----:B------:R-:W-:Y:S01]  /*7f90*/  IMAD.SHL.U32 R15, R15, 0x2, RZ ;  /* 0x000000020f0f7824 */ /* 0x000fe200078e00ff */
[----:B--2---:R0:W-:Y:S04]  /*7fa0*/  STS.U16 [R20+UR6+0x2d80], R13 ;  /* 0x002d800d14007988 */ /* 0x0041e80008000406 */
[----:B0-----:R-:W-:Y:S02]  /*7fb0*/  LOP3.LUT R13, R15, 0x70, RZ, 0x3c, !PT ;  /* 0x000000700f0d7812 */ /* 0x001fe400078e3cff */
[----:B------:R-:W2:Y:S04]  /*7fc0*/  LDL.LU R15, [R1+0x4b4] ;  /* 0x0004b400010f7983 */ /* 0x000ea80000300800 */
[----:B---3--:R0:W-:Y:S04]  /*7fd0*/  STS.U16 [R20+UR6+0x3c00], R24 ;  /* 0x003c001814007988 */ /* 0x0081e80008000406 */
[----:B----4-:R1:W-:Y:S04]  /*7fe0*/  STS.U16 [R20+UR6+0x3c80], R23 ;  /* 0x003c801714007988 */ /* 0x0103e80008000406 */
[----:B------:R3:W-:Y:S04]  /*7ff0*/  STS.U16 [R20+UR6+0x3d00], R22 ;  /* 0x003d001614007988 */ /* 0x0007e80008000406 */
[----:B0-----:R-:W4:Y:S04]  /*8000*/  LDL.LU R24, [R1+0x434] ;  /* 0x0004340001187983 */ /* 0x001f280000300800 */
[----:B-1----:R-:W4:Y:S04]  /*8010*/  LDL.LU R23, [R1+0x42c] ;  /* 0x00042c0001177983 */ /* 0x002f280000300800 */
[----:B---3--:R-:W3:Y:S04]  /*8020*/  LDL.LU R22, [R1+0x4a8] ;  /* 0x0004a80001167983 */ /* 0x008ee80000300800 */
[----:B------:R0:W-:Y:S04]  /*8030*/  STS.U16 [R20+UR6+0x3d80], R21 ;  /* 0x003d801514007988 */ /* 0x0001e80008000406 */
[----:B------:R1:W-:Y:S04]  /*8040*/  STS.U16 [R13+UR6+0xe00], R18 ;  /* 0x000e00120d007988 */ /* 0x0003e80008000406 */
[----:B0-----:R-:W3:Y:S04]  /*8050*/  LDL.LU R20, [R1+0x934] ;  /* 0x0009340001147983 */ /* 0x001ee80000300800 */
[----:B------:R-:W3:Y:S04]  /*8060*/  LDL.LU R21, [R1+0x4b0] ;  /* 0x0004b00001157983 */ /* 0x000ee80000300800 */
[----:B-1----:R-:W3:Y:S01]  /*8070*/  LDL.LU R18, [R1+0x930] ;  /* 0x0009300001127983 */ /* 0x002ee20000300800 */
[----:B------:R-:W0:Y:S03]  /*8080*/  S2UR UR8, SR_CgaCtaId ;  /* 0x00000000000879c3 */ /* 0x000e260000008800 */
[----:B------:R-:W-:Y:S04]  /*8090*/  STS.U16 [R13+UR6+0x1f00], R25 ;  /* 0x001f00190d007988 */ /* 0x000fe80008000406 */
[----:B------:R-:W-:Y:S04]  /*80a0*/  STS.U16 [R13+UR6+0x1f80], R26 ;  /* 0x001f801a0d007988 */ /* 0x000fe80008000406 */
[----:B------:R-:W-:Y:S04]  /*80b0*/  STS.U16 [R13+UR6+0x2e00], R27 ;  /* 0x002e001b0d007988 */ /* 0x000fe80008000406 */
[----:B------:R-:W-:Y:S04]  /*80c0*/  STS.U16 [R13+UR6+0x2e80], R29 ;  /* 0x002e801d0d007988 */ /* 0x000fe80008000406 */
[----:B------:R-:W-:Y:S04]  /*80d0*/  STS.U16 [R13+UR6+0x2f00], R28 ;  /* 0x002f001c0d007988 */ /* 0x000fe80008000406 */
[----:B------:R-:W-:Y:S04]  /*80e0*/  STS.U16 [R13+UR6+0x2f80], R0 ;  /* 0x002f80000d007988 */ /* 0x000fe80008000406 */
[----:B------:R-:W-:Y:S04]  /*80f0*/  STS.U16 [R13+UR6+0x3e00], R19 ;  /* 0x003e00130d007988 */ /* 0x000fe80008000406 */
[----:B------:R-:W-:Y:S01]  /*8100*/  STS.U16 [R13+UR6+0x3f80], R9 ;  /* 0x003f80090d007988 */ /* 0x000fe20008000406 */
[----:B------:R-:W-:-:S02]  /*8110*/  UMOV UR7, 0x400 ;  /* 0x0000040000077882 */ /* 0x000fc40000000000 */
[----:B0-----:R-:W-:Y:S01]  /*8120*/  ULEA UR7, UR8, UR7, 0x18 ;  /* 0x0000000708077291 */ /* 0x001fe2000f8ec03f */
[----:B--2---:R0:W-:Y:S02]  /*8130*/  STS.U16 [R13+UR6+0xe80], R15 ;  /* 0x000e800f0d007988 */ /* 0x0041e40008000406 */
[----:B0-----:R-:W0:Y:S02]  /*8140*/  S2R R15, SR_TID.X ;  /* 0x00000000000f7919 */ /* 0x001e240000002100 */
[----:B0-----:R-:W-:-:S05]  /*8150*/  LOP3.LUT R15, R15, 0x3f, RZ, 0xc0, !PT ;  /* 0x0000003f0f0f7812 */ /* 0x001fca00078ec0ff */
[----:B------:R-:W-:Y:S01]  /*8160*/  IMAD.SHL.U32 R15, R15, 0x2, RZ ;  /* 0x000000020f0f7824 */ /* 0x000fe200078e00ff */
[----:B----4-:R-:W-:Y:S04]  /*8170*/  STS.U16 [R13+UR6+0x1e80], R24 ;  /* 0x001e80180d007988 */ /* 0x010fe80008000406 */
[----:B------:R-:W-:Y:S04]  /*8180*/  STS.U16 [R13+UR6+0x1e00], R23 ;  /* 0x001e00170d007988 */ /* 0x000fe80008000406 */
[----:B---3--:R-:W-:Y:S04]  /*8190*/  STS.U16 [R13+UR6+0xf80], R22 ;  /* 0x000f80160d007988 */ /* 0x008fe80008000406 */
[----:B------:R-:W-:Y:S04]  /*81a0*/  STS.U16 [R13+UR6+0x3e80], R20 ;  /* 0x003e80140d007988 */ /* 0x000fe80008000406 */
        /* <DEDUP_REMOVED lines=10> */
[----:B------:R-:W-:Y:S06]  /*8250*/  BAR.SYNC.DEFER_BLOCKING 0x0 ;  /* 0x0000000000007b1d */ /* 0x000fec0000010000 */
[----:B------:R-:W0:Y:S04]  /*8260*/  LDSM.16.M88.4 R20, [R3+UR7+0x4000] ;  /* 0x004000070314783b */ /* 0x000e280008000200 */
[----:B------:R1:W2:Y:S04]  /*8270*/  LDSM.16.M88.4 R16, [R3+UR7+0x4200] ;  /* 0x004200070310783b */ /* 0x0002a80008000200 */
[----:B------:R-:W-:Y:S01]  /*8280*/  LDSM.16.MT88.4 R8, [R2+UR7+0x100] ;  /* 0x000100070208783b */ /* 0x000fe20008004200 */
[----:B-1----:R-:W-:-:S03]  /*8290*/  LOP3.LUT R3, R2, 0x40, RZ, 0x3c, !PT ;  /* 0x0000004002037812 */ /* 0x002fc600078e3cff */
[----:B------:R-:W-:Y:S04]  /*82a0*/  LDSM.16.MT88.4 R4, [R2+UR7] ;  /* 0x000000070204783b */ /* 0x000fe80008004200 */
[----:B------:R-:W1:Y:S04]  /*82b0*/  LDSM.16.MT88.4 R24, [R3+UR7] ;  /* 0x000000070318783b */ /* 0x000e680008004200 */
[----:B------:R-:W-:Y:S04]  /*82c0*/  LDSM.16.MT88.4 R12, [R3+UR7+0x80] ;  /* 0x00008007030c783b */ /* 0x000fe80008004200 */
[----:B0-----:R-:W-:Y:S04]  /*82d0*/  STL [R1+0x868], R22 ;  /* 0x0008681601007387 */ /* 0x001fe80000100800 */
[----:B------:R-:W-:Y:S04]  /*82e0*/  STL [R1+0x864], R23 ;  /* 0x0008641701007387 */ /* 0x000fe80000100800 */
[----:B--2---:R-:W-:Y:S04]  /*82f0*/  STL [R1+0x8ec], R18 ;  /* 0x0008ec1201007387 */ /* 0x004fe80000100800 */
[----:B------:R-:W-:Y:S04]  /*8300*/  STL [R1+0x8e8], R19 ;  /* 0x0008e81301007387 */ /* 0x000fe80000100800 */
[----:B-1----:R-:W-:Y:S04]  /*8310*/  STL.64 [R1+0x928], R26 ;  /* 0x0009281a01007387 */ /* 0x002fe80000100a00 */
[----:B------:R-:W-:Y:S04]  /*8320*/  STL.64 [R1+0x920], R24 ;  /* 0x0009201801007387 */ /* 0x000fe80000100a00 */
[----:B------:R-:W0:Y:S04]  /*8330*/  LDSM.16.MT88.4 R24, [R2+UR7+0x80] ;  /* 0x000080070218783b */ /* 0x000e280008004200 */
[----:B0-----:R0:W-:Y:S04]  /*8340*/  STL.64 [R1+0x80], R24 ;  /* 0x0000801801007387 */ /* 0x0011e80000100a00 */
[----:B------:R1:W-:Y:S04]  /*8350*/  STL.64 [R1+0x88], R26 ;  /* 0x0000881a01007387 */ /* 0x0003e80000100a00 */
[----:B0-----:R-:W2:Y:S04]  /*8360*/  LDL.LU.64 R24, [R1+0x160] ;  /* 0x0001600001187983 */ /* 0x001ea80000300a00 */
[----:B------:R-:W-:Y:S04]  /*8370*/  STL.64 [R1+0x40], R12 ;  /* 0x0000400c01007387 */ /* 0x000fe80000100a00 */
[----:B------:R-:W-:Y:S04]  /*8380*/  STL.64 [R1+0x48], R14 ;  /* 0x0000480e01007387 */ /* 0x000fe80000100a00 */
[----:B-1----:R-:W2:Y:S04]  /*8390*/  LDL.LU.64 R26, [R1+0x168] ;  /* 0x00016800011a7983 */ /* 0x002ea80000300a00 */
[----:B------:R-:W0:Y:S04]  /*83a0*/  LDSM.16.MT88.4 R12, [R3+UR7+0x100] ;  /* 0x00010007030c783b */ /* 0x000e280008004200 */
[----:B------:R1:W-:Y:S04]  /*83b0*/  STL.64 [R1+0x60], R8 ;  /* 0x0000600801007387 */ /* 0x0003e80000100a00 */
[----:B------:R3:W-:Y:S04]  /*83c0*/  STL.64 [R1+0x68], R10 ;  /* 0x0000680a01007387 */ /* 0x0007e80000100a00 */
[----:B-1----:R-:W4:Y:S04]  /*83d0*/  LDL.LU.64 R8, [R1+0x150] ;  /* 0x0001500001087983 */ /* 0x002f280000300a00 */
[----:B---3--:R-:W4:Y:S01]  /*83e0*/  LDL.LU.64 R10, [R1+0x158] ;  /* 0x00015800010a7983 */ /* 0x008f220000300a00 */
[----:B0-----:R-:W-:-:S03]  /*83f0*/  IMAD.MOV.U32 R23, RZ, RZ, R13 ;  /* 0x000000ffff177224 */ /* 0x001fc600078e000d */
[----:B------:R-:W-:Y:S01]  /*8400*/  STL [R1+0x30], R12 ;  /* 0x0000300c01007387 */ /* 0x000fe20000100800 */
[----:B------:R-:W-:Y:S02]  /*8410*/  IMAD.MOV.U32 R22, RZ, RZ, R14 ;  /* 0x000000ffff167224 */ /* 0x000fe400078e000e */
[----:B------:R-:W-:Y:S02]  /*8420*/  IMAD.MOV.U32 R0, RZ, RZ, R15 ;  /* 0x000000ffff007224 */ /* 0x000fe400078e000f */
[----:B------:R-:W0:Y:S02]  /*8430*/  LDSM.16.MT88.4 R12, [R2+UR7+0x180] ;  /* 0x00018007020c783b */ /* 0x000e240008004200 */
[----:B0-----:R-:W-:Y:S02]  /*8440*/  IMAD.MOV.U32 R18, RZ, RZ, R12 ;  /* 0x000000ffff127224 */ /* 0x001fe400078e000c */
[----:B------:R-:W-:Y:S02]  /*8450*/  IMAD.MOV.U32 R19, RZ, RZ, R13 ;  /* 0x000000ffff137224 */ /* 0x000fe400078e000d */
[----:B------:R-:W-:-:S02]  /*8460*/  IMAD.MOV.U32 R29, RZ, RZ, R14 ;  /* 0x000000ffff1d7224 */ /* 0x000fc400078e000e */
[----:B------:R-:W-:Y:S02]  /*8470*/  IMAD.MOV.U32 R28, RZ, RZ, R15 ;  /* 0x000000ffff1c7224 */ /* 0x000fe400078e000f */
[----:B------:R-:W0:Y:S04]  /*8480*/  LDSM.16.MT88.4 R12, [R3+UR7+0x180] ;  /* 0x00018007030c783b */ /* 0x000e280008004200 */
[----:B0-----:R-:W-:Y:S04]  /*8490*/  STL.64 [R1+0x890], R14 ;  /* 0x0008900e01007387 */ /* 0x001fe80000100a00 */
[----:B------:R0:W-:Y:S04]  /*84a0*/  STL.64 [R1+0x888], R12 ;  /* 0x0008880c01007387 */ /* 0x0001e80000100a00 */
[----:B0-----:R-:W3:Y:S04]  /*84b0*/  LDL.LU.64 R12, [R1+0x140] ;  /* 0x00014000010c7983 */ /* 0x001ee80000300a00 */
[----:B------:R-:W3:Y:S01]  /*84c0*/  LDL.LU.64 R14, [R1+0x148] ;  /* 0x00014800010e7983 */ /* 0x000ee20000300a00 */
[----:B--2---:R-:W-:-:S15]  /*84d0*/  HMMA.16816.F32.BF16 R24, R4, R20, R24 ;  /* 0x000000140418723c */ /* 0x004fde0000041818 */
[----:B------:R-:W-:-:S08]  /*84e0*/  NOP ;  /* 0x0000000000007918 */ /* 0x000fd00000000000 */
[----:B------:R-:W-:Y:S04]  /*84f0*/  STL.64 [R1+0x160], R24 ;  /* 0x0001601801007387 */ /* 0x000fe80000100a00 */
[----:B------:R-:W-:Y:S04]  /*8500*/  STL.64 [R1+0x168], R26 ;  /* 0x0001681a01007387 */ /* 0x000fe80000100a00 */
[----:B------:R-:W0:Y:S04]  /*8510*/  LDSM.16.MT88.4 R24, [R2+UR7+0x2000] ;  /* 0x002000070218783b */ /* 0x000e280008004200 */
[----:B0-----:R-:W-:Y:S04]  /*8520*/  STL.64 [R1+0x90], R24 ;  /* 0x0000901801007387 */ /* 0x001fe80000100a00 */
[----:B------:R0:W-:Y:S04]  /*8530*/  STL.64 [R1+0x98], R26 ;  /* 0x0000981a01007387 */ /* 0x0001e80000100a00 */
[----:B0-----:R-:W3:Y:S04]  /*8540*/  LDL.LU.64 R26, [R1+0x928] ;  /* 0x00092800011a7983 */ /* 0x001ee80000300a00 */
[----:B------:R-:W3:Y:S01]  /*8550*/  LDL.LU.64 R24, [R1+0x920] ;  /* 0x0009200001187983 */ /* 0x000ee20000300a00 */
[----:B----4-:R-:W-:Y:S03]  /*8560*/  HMMA.16816.F32.BF16 R4, R4, R16, R8 ;  /* 0x000000100404723c */ /* 0x010fe60000041808 */
[----:B------:R-:W-:Y:S04]  /*8570*/  STL.64 [R1+0x918], R18 ;  /* 0x0009181201007387 */ /* 0x000fe80000100a00 */
[----:B------:R-:W-:Y:S04]  /*8580*/  STL.64 [R1+0x910], R16 ;  /* 0x0009101001007387 */ /* 0x000fe80000100a00 */
[----:B------:R-:W0:Y:S04]  /*8590*/  LDSM.16.MT88.4 R16, [R3+UR7+0x2000] ;  /* 0x002000070310783b */ /* 0x000e280008004200 */
[----:B------:R-:W1:Y:S08]  /*85a0*/  LDSM.16.MT88.4 R8, [R3+UR7+0x2080] ;  /* 0x002080070308783b */ /* 0x000e700008004200 */
[----:B------:R-:W-:Y:S04]  /*85b0*/  STL.64 [R1+0x150], R4 ;  /* 0x0001500401007387 */ /* 0x000fe80000100a00 */
[----:B------:R-:W-:Y:S04]  /*85c0*/  STL.64 [R1+0x158], R6 ;  /* 0x0001580601007387 */ /* 0x000fe80000100a00 */
[----:B------:R-:W2:Y:S04]  /*85d0*/  LDSM.16.MT88.4 R4, [R2+UR7+0x2080] ;  /* 0x002080070204783b */ /* 0x000ea80008004200 */
[----:B0-----:R-:W-:Y:S04]  /*85e0*/  STL.64 [R1], R16 ;  /* 0x0000001001007387 */ /* 0x001fe80000100a00 */
[----:B------:R-:W-:Y:S04]  /*85f0*/  STL.64 [R1+0x8], R18 ;  /* 0x0000081201007387 */ /* 0x000fe80000100a00 */
[----:B-1----:R-:W-:Y:S04]  /*8600*/  STL.64 [R1+0x7d8], R10 ;  /* 0x0007d80a01007387 */ /* 0x002fe80000100a00 */
[----:B------:R-:W-:Y:S04]  /*8610*/  LDSM.16.MT88.4 R16, [R2+UR7+0x2180] ;  /* 0x002180070210783b */ /* 0x000fe80008004200 */
[----:B--2---:R-:W-:Y:S04]  /*8620*/  STL.64 [R1+0x70], R4 ;  /* 0x0000700401007387 */ /* 0x004fe80000100a00 */
[----:B------:R-:W-:Y:S04]  /*8630*/  STL.64 [R1+0x78], R6 ;  /* 0x0000780601007387 */ /* 0x000fe80000100a00 */
[----:B------:R-:W0:Y:S04]  /*8640*/  LDSM.16.MT88.4 R4, [R2+UR7+0x2100] ;  /* 0x002100070204783b */ /* 0x000e280008004200 */
[----:B------:R3:W-:Y:S02]  /*8650*/  STL.64 [R1+0x7d0], R8 ;  /* 0x0007d00801007387 */ /* 0x0007e40000100a00 */
[----:B---3--:R-:W-:Y:S02]  /*8660*/  HMMA.16816.F32.BF16 R8, R24, R20, R12 ;  /* 0x000000141808723c */ /* 0x008fe4000004180c */
[----:B------:R-:W2:-:S15]  /*8670*/  LDL.LU R12, [R1+0x80] ;  /* 0x00008000010c7983 */ /* 0x000e9e0000300800 */
[----:B------:R-:W-:-:S06]  /*8680*/  NOP ;  /* 0x0000000000007918 */ /* 0x000fcc0000000000 */
[----:B------:R1:W-:Y:S04]  /*8690*/  STL.64 [R1+0x140], R8 ;  /* 0x0001400801007387 */ /* 0x0003e80000100a00 */
[----:B------:R3:W-:Y:S04]  /*86a0*/  STL.64 [R1+0x148], R10 ;  /* 0x0001480a01007387 */ /* 0x0007e80000100a00 */
[----:B0-----:R-:W-:Y:S04]  /*86b0*/  STL.64 [R1+0x20], R4 ;  /* 0x0000200401007387 */ /* 0x001fe80000100a00 */
[----:B------:R-:W-:Y:S04]  /*86c0*/  STL.64 [R1+0x28], R6 ;  /* 0x0000280601007387 */ /* 0x000fe80000100a00 */
[----:B------:R-:W2:Y:S04]  /*86d0*/  LDL.LU R13, [R1+0x84] ;  /* 0x00008400010d7983 */ /* 0x000ea80000300800 */
[----:B------:R-:W4:Y:S04]  /*86e0*/  LDL.LU R14, [R1+0x88] ;  /* 0x00008800010e7983 */ /* 0x000f280000300800 */
[----:B------:R-:W4:Y:S04]  /*86f0*/  LDL.LU R15, [R1+0x8c] ;  /* 0x00008c00010f7983 */ /* 0x000f280000300800 */
[----:B------:R-:W0:Y:S04]  /*8700*/  LDSM.16.MT88.4 R4, [R3+UR7+0x2100] ;  /* 0x002100070304783b */ /* 0x000e280008004200 */
[----:B----4-:R-:W-:Y:S04]  /*8710*/  STL.64 [R1+0x908], R14 ;  /* 0x0009080e01007387 */ /* 0x010fe80000100a00 */
[----:B--2---:R2:W-:Y:S04]  /*8720*/  STL.64 [R1+0x900], R12 ;  /* 0x0009000c01007387 */ /* 0x0045e80000100a00 */
[----:B-1----:R-:W4:Y:S04]  /*8730*/  LDL.LU R8, [R1+0x40] ;  /* 0x0000400001087983 */ /* 0x002f280000300800 */
[----:B------:R-:W4:Y:S04]  /*8740*/  LDL.LU R9, [R1+0x44] ;  /* 0x0000440001097983 */ /* 0x000f280000300800 */
[----:B---3--:R-:W3:Y:S04]  /*8750*/  LDL.LU R10, [R1+0x48] ;  /* 0x00004800010a7983 */ /* 0x008ee80000300800 */
[----:B------:R-:W3:Y:S04]  /*8760*/  LDL.LU R11, [R1+0x4c] ;  /* 0x00004c00010b7983 */ /* 0x000ee80000300800 */
[----:B--2---:R-:W2:Y:S04]  /*8770*/  LDL.LU.64 R12, [R1+0x110] ;  /* 0x00011000010c7983 */ /* 0x004ea80000300a00 */
[----:B------:R-:W2:Y:S04]  /*8780*/  LDL.LU.64 R14, [R1+0x118] ;  /* 0x00011800010e7983 */ /* 0x000ea80000300a00 */
[----:B---3--:R-:W-:Y:S04]  /*8790*/  STL.64 [R1+0x8f8], R10 ;  /* 0x0008f80a01007387 */ /* 0x008fe80000100a00 */
[----:B----4-:R-:W-:Y:S04]  /*87a0*/  STL.64 [R1+0x8f0], R8 ;  /* 0x0008f00801007387 */ /* 0x010fe80000100a00 */
[----:B0-----:R-:W-:Y:S04]  /*87b0*/  STL.64 [R1+0x788], R6 ;  /* 0x0007880601007387 */ /* 0x001fe80000100a00 */
[----:B------:R0:W-:Y:S04]  /*87c0*/  STL.64 [R1+0x780], R4 ;  /* 0x0007800401007387 */ /* 0x0001e80000100a00 */
[----:B0-----:R-:W3:Y:S01]  /*87d0*/  LDL.LU R4, [R1+0x30] ;  /* 0x0000300001047983 */ /* 0x001ee20000300800 */
[----:B------:R-:W-:-:S02]  /*87e0*/  IMAD.MOV.U32 R6, RZ, RZ, R22 ;  /* 0x000000ffff067224 */ /* 0x000fc400078e0016 */
[----:B------:R-:W-:Y:S01]  /*87f0*/  IMAD.MOV.U32 R7, RZ, RZ, R0 ;  /* 0x000000ffff077224 */ /* 0x000fe200078e0000 */
[----:B------:R-:W4:Y:S01]  /*8800*/  LDL.LU.64 R8, [R1+0x100] ;  /* 0x0001000001087983 */ /* 0x000f220000300a00 */
[----:B------:R-:W-:-:S03]  /*8810*/  IMAD.MOV.U32 R5, RZ, RZ, R23 ;  /* 0x000000ffff057224 */ /* 0x000fc600078e0017 */
[----:B------:R-:W4:Y:S01]  /*8820*/  LDL.LU.64 R10, [R1+0x108] ;  /* 0x00010800010a7983 */ /* 0x000f220000300a00 */
[----:B------:R-:W-:-:S03]  /*8830*/  IMAD.MOV.U32 R2, RZ, RZ, R18 ;  /* 0x000000ffff027224 */ /* 0x000fc600078e0012 */
[----:B------:R-:W-:Y:S01]  /*8840*/  STL.64 [R1+0x8d0], R6 ;  /* 0x0008d00601007387 */ /* 0x000fe20000100a00 */
[----:B------:R-:W-:Y:S02]  /*8850*/  IMAD.MOV.U32 R0, RZ, RZ, R19 ;  /* 0x000000ffff007224 */ /* 0x000fe400078e0013 */
[----:B------:R-:W-:Y:S02]  /*8860*/  IMAD.MOV.U32 R23, RZ, RZ, R16 ;  /* 0x000000ffff177224 */ /* 0x000fe400078e0010 */
[----:B------:R-:W-:Y:S01]  /*8870*/  IMAD.MOV.U32 R22, RZ, RZ, R17 ;  /* 0x000000ffff167224 */ /* 0x000fe200078e0011 */
[----:B---3--:R0:W-:Y:S04]  /*8880*/  STL.64 [R1+0x8c8], R4 ;  /* 0x0008c80401007387 */ /* 0x0081e80000100a00 */
[----:B0-----:R-:W3:Y:S04]  /*8890*/  LDL.LU.64 R4, [R1+0xf0] ;  /* 0x0000f00001047983 */ /* 0x001ee80000300a00 */
[----:B------:R-:W3:Y:S04]  /*88a0*/  LDL.LU.64 R6, [R1+0xf8] ;  /* 0x0000f80001067983 */ /* 0x000ee80000300a00 */
[----:B------:R-:W3:Y:S04]  /*88b0*/  LDL.LU.64 R18, [R1+0x918] ;  /* 0x0009180001127983 */ /* 0x000ee80000300a00 */
[----:B------:R-:W2:Y:S02]  /*88c0*/  LDL.LU.64 R16, [R1+0x910] ;  /* 0x0009100001107983 */ /* 0x000ea40000300a00 */
[----:B--2---:R-:W-:Y:S02]  /*88d0*/  HMMA.16816.F32.BF16 R24, R24, R16, R12 ;  /* 0x000000101818723c */ /* 0x004fe4000004180c */
[----:B------:R-:W4:Y:S04]  /*88e0*/  LDL.LU.64 R14, [R1+0x908] ;  /* 0x00090800010e7983 */ /* 0x000f280000300a00 */
[----:B------:R-:W4:-:S15]  /*88f0*/  LDL.LU.64 R12, [R1+0x900] ;  /* 0x00090000010c7983 */ /* 0x000f1e0000300a00 */
[----:B------:R-:W-:-:S02]  /*8900*/  NOP ;  /* 0x0000000000007918 */ /* 0x000fc40000000000 */
[----:B------:R-:W-:Y:S04]  /*8910*/  STL.64 [R1+0x110], R24 ;  /* 0x0001101801007387 */ /* 0x000fe80000100a00 */
[----:B------:R-:W-:Y:S04]  /*8920*/  STL.64 [R1+0x118], R26 ;  /* 0x0001181a01007387 */ /* 0x000fe80000100a00 */
[----:B------:R-:W0:Y:S04]  /*8930*/  LDSM.16.MT88.4 R24, [R3+UR7+0x2180] ;  /* 0x002180070318783b */ /* 0x000e280008004200 */
[----:B0-----:R-:W-:Y:S04]  /*8940*/  STL.64 [R1+0x738], R26 ;  /* 0x0007381a01007387 */ /* 0x001fe80000100a00 */
[----:B------:R0:W-:Y:S04]  /*8950*/  STL.64 [R1+0x730], R24 ;  /* 0x0007301801007387 */ /* 0x0001e80000100a00 */
[----:B0-----:R-:W2:Y:S04]  /*8960*/  LDL.LU R24, [R1+0x60] ;  /* 0x0000600001187983 */ /* 0x001ea80000300800 */
[----:B------:R-:W2:Y:S04]  /*8970*/  LDL.LU R25, [R1+0x64] ;  /* 0x0000640001197983 */ /* 0x000ea80000300800 */
[----:B------:R-:W3:Y:S04]  /*8980*/  LDL.LU R26, [R1+0x68] ;  /* 0x00006800011a7983 */ /* 0x000ee80000300800 */
[----:B------:R-:W3:Y:S01]  /*8990*/  LDL.LU R27, [R1+0x6c] ;  /* 0x00006c00011b7983 */ /* 0x000ee20000300800 */
[C---:B----4-:R-:W-:Y:S03]  /*89a0*/  HMMA.16816.F32.BF16 R8, R12.reuse, R20, R8 ;  /* 0x000000140c08723c */ /* 0x050fe60000041808 */
[----:B---3--:R-:W-:Y:S04]  /*89b0*/  STL.64 [R1+0x8e0], R26 ;  /* 0x0008e01a01007387 */ /* 0x008fe80000100a00 */
[----:B--2---:R0:W-:Y:S04]  /*89c0*/  STL.64 [R1+0x8d8], R24 ;  /* 0x0008d81801007387 */ /* 0x0041e80000100a00 */
[----:B0-----:R-:W2:Y:S04]  /*89d0*/  LDL.LU.64 R24, [R1+0xe0] ;  /* 0x0000e00001187983 */ /* 0x001ea80000300a00 */
[----:B------:R-:W2:Y:S08]  /*89e0*/  LDL.LU.64 R26, [R1+0xe8] ;  /* 0x0000e800011a7983 */ /* 0x000eb00000300a00 */
[----:B------:R-:W-:Y:S04]  /*89f0*/  STL.64 [R1+0x100], R8 ;  /* 0x0001000801007387 */ /* 0x000fe80000100a00 */
[----:B------:R0:W-:Y:S04]  /*8a00*/  STL.64 [R1+0x108], R10 ;  /* 0x0001080a01007387 */ /* 0x0001e80000100a00 */
[----:B0-----:R-:W2:Y:S04]  /*8a10*/  LDL.LU.64 R10, [R1+0x8f8] ;  /* 0x0008f800010a7983 */ /* 0x001ea80000300a00 */
[----:B------:R-:W2:Y:S01]  /*8a20*/  LDL.LU.64 R8, [R1+0x8f0] ;  /* 0x0008f00001087983 */ /* 0x000ea20000300a00 */
[----:B------:R-:W-:Y:S07]  /*8a30*/  HMMA.16816.F32.BF16 R4, R12, R16, R4 ;  /* 0x000000100c04723c */ /* 0x000fee0000041804 */
[----:B------:R-:W-:-:S02]  /*8a40*/  IMAD.MOV.U32 R12, RZ, RZ, R18 ;  /* 0x000000ffff0c7224 */ /* 0x000fc400078e0012 */
[----:B------:R-:W3:Y:S01]  /*8a50*/  LDL.LU R18, [R1+0x8ec] ;  /* 0x0008ec0001127983 */ /* 0x000ee20000300800 */
[----:B------:R-:W-:Y:S02]  /*8a60*/  IMAD.MOV.U32 R14, RZ, RZ, R29 ;  /* 0x000000ffff0e7224 */ /* 0x000fe400078e001d */
[----:B------:R-:W-:Y:S02]  /*8a70*/  IMAD.MOV.U32 R15, RZ, RZ, R28 ;  /* 0x000000ffff0f7224 */ /* 0x000fe400078e001c */
[----:B------:R-:W-:-:S09]  /*8a80*/  IMAD.MOV.U32 R13, RZ, RZ, R19 ;  /* 0x000000ffff0d7224 */ /* 0x000fd200078e0013 */
[----:B------:R0:W-:Y:S04]  /*8a90*/  STL.64 [R1+0xf0], R4 ;  /* 0x0000f00401007387 */ /* 0x0001e80000100a00 */
[----:B------:R1:W-:Y:S04]  /*8aa0*/  STL.64 [R1+0xf8], R6 ;  /* 0x0000f80601007387 */ /* 0x0003e80000100a00 */
[----:B------:R-:W3:Y:S04]  /*8ab0*/  LDL.LU R19, [R1+0x8e8] ;  /* 0x0008e80001137983 */ /* 0x000ee80000300800 */
[----:B0-----:R-:W4:Y:S04]  /*8ac0*/  LDL.LU.64 R4, [R1+0xc0] ;  /* 0x0000c00001047983 */ /* 0x001f280000300a00 */
[----:B-1----:R-:W4:Y:S04]  /*8ad0*/  LDL.LU.64 R6, [R1+0xc8] ;  /* 0x0000c80001067983 */ /* 0x002f280000300a00 */
[----:B------:R-:W-:Y:S04]  /*8ae0*/  STL.64 [R1+0x8c0], R14 ;  /* 0x0008c00e01007387 */ /* 0x000fe80000100a00 */
[----:B------:R0:W-:Y:S04]  /*8af0*/  STL.64 [R1+0x8b8], R12 ;  /* 0x0008b80c01007387 */ /* 0x0001e80000100a00 */
[----:B0-----:R-:W3:Y:S04]  /*8b00*/  LDL.LU.64 R12, [R1+0xd0] ;  /* 0x0000d000010c7983 */ /* 0x001ee80000300a00 */
[----:B------:R-:W3:Y:S01]  /*8b10*/  LDL.LU.64 R14, [R1+0xd8] ;  /* 0x0000d800010e7983 */ /* 0x000ee20000300a00 */
[----:B--2---:R-:W-:-:S15]  /*8b20*/  HMMA.16816.F32.BF16 R24, R8, R20, R24 ;  /* 0x000000140818723c */ /* 0x004fde0000041818 */
[----:B------:R-:W-:-:S08]  /*8b30*/  NOP ;  /* 0x0000000000007918 */ /* 0x000fd00000000000 */
[----:B------:R-:W-:Y:S04]  /*8b40*/  STL.64 [R1+0xe0], R24 ;  /* 0x0000e01801007387 */ /* 0x000fe80000100a00 */
[----:B------:R0:W-:Y:S04]  /*8b50*/  STL.64 [R1+0xe8], R26 ;  /* 0x0000e81a01007387 */ /* 0x0001e80000100a00 */
[----:B0-----:R-:W4:Y:S04]  /*8b60*/  LDL.LU.64 R26, [R1+0x8e0] ;  /* 0x0008e000011a7983 */ /* 0x001f280000300a00 */
[----:B------:R-:W4:Y:S01]  /*8b70*/  LDL.LU.64 R24, [R1+0x8d8] ;  /* 0x0008d80001187983 */ /* 0x000f220000300a00 */
[----:B---3--:R-:W-:-:S15]  /*8b80*/  HMMA.16816.F32.BF16 R12, R8, R16, R12 ;  /* 0x00000010080c723c */ /* 0x008fde000004180c */
[----:B------:R-:W-:-:S09]  /*8b90*/  NOP ;  /* 0x0000000000007918 */ /* 0x000fd20000000000 */
[----:B------:R-:W-:Y:S02]  /*8ba0*/  IMAD.MOV.U32 R8, RZ, RZ, R15 ;  /* 0x000000ffff087224 */ /* 0x000fe400078e000f */
[----:B------:R-:W-:Y:S02]  /*8bb0*/  IMAD.MOV.U32 R9, RZ, RZ, R14 ;  /* 0x000000ffff097224 */ /* 0x000fe400078e000e */
[----:B------:R-:W-:Y:S02]  /*8bc0*/  IMAD.MOV.U32 R11, RZ, RZ, R12 ;  /* 0x000000ffff0b7224 */ /* 0x000fe400078e000c */
[----:B------:R-:W-:Y:S02]  /*8bd0*/  IMAD.MOV.U32 R10, RZ, RZ, R13 ;  /* 0x000000ffff0a7224 */ /* 0x000fe400078e000d */
[----:B------:R-:W2:Y:S04]  /*8be0*/  LDL.LU.64 R12, [R1+0xa0] ;  /* 0x0000a000010c7983 */ /* 0x000ea80000300a00 */
[----:B------:R-:W2:Y:S04]  /*8bf0*/  LDL.LU.64 R14, [R1+0xa8] ;  /* 0x0000a800010e7983 */ /* 0x000ea80000300a00 */
[----:B------:R-:W-:Y:S04]  /*8c00*/  STL [R1+0x880], R8 ;  /* 0x0008800801007387 */ /* 0x000fe80000100800 */
[----:B------:R0:W-:Y:S04]  /*8c10*/  STL [R1+0x87c], R9 ;  /* 0x00087c0901007387 */ /* 0x0001e80000100800 */
[----:B------:R-:W-:Y:S04]  /*8c20*/  STL [R1+0x878], R10 ;  /* 0x0008780a01007387 */ /* 0x000fe80000100800 */
[----:B------:R1:W-:Y:S04]  /*8c30*/  STL [R1+0x874], R11 ;  /* 0x0008740b01007387 */ /* 0x0003e80000100800 */
[----:B0-----:R-:W3:Y:S04]  /*8c40*/  LDL.LU.64 R8, [R1+0xb0] ;  /* 0x0000b00001087983 */ /* 0x001ee80000300a00 */
[----:B-1----:R-:W3:Y:S01]  /*8c50*/  LDL.LU.64 R10, [R1+0xb8] ;  /* 0x0000b800010a7983 */ /* 0x002ee20000300a00 */
[----:B----4-:R-:W-:-:S15]  /*8c60*/  HMMA.16816.F32.BF16 R4, R24, R20, R4 ;  /* 0x000000141804723c */ /* 0x010fde0000041804 */
[----:B------:R-:W-:-:S08]  /*8c70*/  NOP ;  /* 0x0000000000007918 */ /* 0x000fd00000000000 */
[----:B------:R-:W-:Y:S04]  /*8c80*/  STL.64 [R1+0xc0], R4 ;  /* 0x0000c00401007387 */ /* 0x000fe80000100a00 */
[----:B------:R0:W-:Y:S04]  /*8c90*/  STL.64 [R1+0xc8], R6 ;  /* 0x0000c80601007387 */ /* 0x0001e80000100a00 */
[----:B0-----:R-:W2:Y:S04]  /*8ca0*/  LDL.LU.64 R6, [R1+0x8d0] ;  /* 0x0008d00001067983 */ /* 0x001ea80000300a00 */
[----:B------:R-:W2:Y:S01]  /*8cb0*/  LDL.LU.64 R4, [R1+0x8c8] ;  /* 0x0008c80001047983 */ /* 0x000ea20000300a00 */
[----:B---3--:R-:W-:Y:S07]  /*8cc0*/  HMMA.16816.F32.BF16 R8, R24, R16, R8 ;  /* 0x000000101808723c */ /* 0x008fee0000041808 */
[----:B------:R-:W-:-:S02]  /*8cd0*/  IMAD.MOV.U32 R26, RZ, RZ, R2 ;  /* 0x000000ffff1a7224 */ /* 0x000fc400078e0002 */
[----:B------:R-:W-:Y:S01]  /*8ce0*/  IMAD.MOV.U32 R27, RZ, RZ, R0 ;  /* 0x000000ffff1b7224 */ /* 0x000fe200078e0000 */
[----:B------:R-:W0:Y:S01]  /*8cf0*/  LDC R2, c[0x0][0x23c] ;  /* 0x00008f00ff027b82 */ /* 0x000e220000000800 */
[----:B------:R-:W-:Y:S02]  /*8d00*/  IMAD.MOV.U32 R24, RZ, RZ, R23 ;  /* 0x000000ffff187224 */ /* 0x000fe400078e0017 */
[----:B------:R-:W-:-:S10]  /*8d10*/  IMAD.MOV.U32 R25, RZ, RZ, R22 ;  /* 0x000000ffff197224 */ /* 0x000fd400078e0016 */
[----:B------:R-:W-:Y:S04]  /*8d20*/  STL.64 [R1+0xb0], R8 ;  /* 0x0000b00801007387 */ /* 0x000fe80000100a00 */
[----:B------:R-:W-:Y:S04]  /*8d30*/  STL.64 [R1+0xb8], R10 ;  /* 0x0000b80a01007387 */ /* 0x000fe80000100a00 */
[----:B------:R-:W-:Y:S04]  /*8d40*/  STL.64 [R1+0x768], R26 ;  /* 0x0007681a01007387 */ /* 0x000fe80000100a00 */
[----:B------:R1:W-:Y:S04]  /*8d50*/  STL.64 [R1+0x760], R24 ;  /* 0x0007601801007387 */ /* 0x0003e80000100a00 */
[----:B-1----:R-:W3:Y:S04]  /*8d60*/  LDL.LU.64 R24, [R1+0x170] ;  /* 0x0001700001187983 */ /* 0x002ee80000300a00 */
[----:B------:R-:W3:Y:S01]  /*8d70*/  LDL.LU.64 R26, [R1+0x178] ;  /* 0x00017800011a7983 */ /* 0x000ee20000300a00 */
[----:B--2---:R-:W-:-:S15]  /*8d80*/  HMMA.16816.F32.BF16 R12, R4, R20, R12 ;  /* 0x00000014040c723c */ /* 0x004fde000004180c */
[----:B------:R-:W-:-:S09]  /*8d90*/  NOP ;  /* 0x0000000000007918 */ /* 0x000fd20000000000 */
[----:B------:R-:W-:Y:S02]  /*8da0*/  IMAD.MOV.U32 R10, RZ, RZ, R14 ;  /* 0x000000ffff0a7224 */ /* 0x000fe400078e000e */
[----:B------:R-:W-:Y:S02]  /*8db0*/  IMAD.MOV.U32 R11, RZ, RZ, R15 ;  /* 0x000000ffff0b7224 */ /* 0x000fe400078e000f */
[----:B------:R-:W-:Y:S01]  /*8dc0*/  IMAD.MOV.U32 R8, RZ, RZ, R12 ;  /* 0x000000ffff087224 */ /* 0x000fe200078e000c */
[----:B------:R-:W2:Y:S01]  /*8dd0*/  LDL.LU.64 R14, [R1+0x8c0] ;  /* 0x0008c000010e7983 */ /* 0x000ea20000300a00 */
[----:B------:R-:W-:-:S03]  /*8de0*/  IMAD.MOV.U32 R9, RZ, RZ, R13 ;  /* 0x000000ffff097224 */ /* 0x000fc600078e000d */
[----:B------:R-:W2:Y:S04]  /*8df0*/  LDL.LU.64 R12, [R1+0x8b8] ;  /* 0x0008b800010c7983 */ /* 0x000ea80000300a00 */
[----:B------:R-:W-:Y:S04]  /*8e00*/  STL.64 [R1+0x8a0], R10 ;  /* 0x0008a00a01007387 */ /* 0x000fe80000100a00 */
[----:B------:R1:W-:Y:S04]  /*8e10*/  STL.64 [R1+0x898], R8 ;  /* 0x0008980801007387 */ /* 0x0003e80000100a00 */
[----:B-1----:R-:W4:Y:S04]  /*8e20*/  LDL.LU.64 R8, [R1+0x130] ;  /* 0x0001300001087983 */ /* 0x002f280000300a00 */
[----:B------:R-:W3:Y:S04]  /*8e30*/  LDL.LU.64 R10, [R1+0x138] ;  /* 0x00013800010a7983 */ /* 0x000ee80000300a00 */
[----:B---3--:R-:W-:Y:S04]  /*8e40*/  STL.64 [R1+0x8b0], R10 ;  /* 0x0008b00a01007387 */ /* 0x008fe80000100a00 */
[----:B----4-:R1:W-:Y:S04]  /*8e50*/  STL.64 [R1+0x8a8], R8 ;  /* 0x0008a80801007387 */ /* 0x0103e80000100a00 */
[----:B-1----:R-:W2:Y:S04]  /*8e60*/  LDL.LU.64 R8, [R1+0x1e0] ;  /* 0x0001e00001087983 */ /* 0x002ea80000300a00 */
[----:B------:R-:W2:Y:S01]  /*8e70*/  LDL.LU.64 R10, [R1+0x1e8] ;  /* 0x0001e800010a7983 */ /* 0x000ea20000300a00 */
[----:B------:R-:W-:Y:S03]  /*8e80*/  HMMA.16816.F32.BF16 R24, R4, R16, R24 ;  /* 0x000000100418723c */ /* 0x000fe60000041818 */
[----:B------:R-:W3:Y:S04]  /*8e90*/  LDL.LU.64 R4, [R1+0x120] ;  /* 0x0001200001047983 */ /* 0x000ee80000300a00 */
[----:B------:R-:W3:-:S15]  /*8ea0*/  LDL.LU.64 R6, [R1+0x128] ;  /* 0x0001280001067983 */ /* 0x000ede0000300a00 */
[----:B------:R-:W-:-:S01]  /*8eb0*/  NOP ;  /* 0x0000000000007918 */ /* 0x000fc20000000000 */
[----:B------:R-:W-:Y:S04]  /*8ec0*/  STL.64 [R1+0x778], R26 ;  /* 0x0007781a01007387 */ /* 0x000fe80000100a00 */
[----:B------:R1:W-:Y:S04]  /*8ed0*/  STL.64 [R1+0x770], R24 ;  /* 0x0007701801007387 */ /* 0x0003e80000100a00 */
[----:B-1----:R-:W4:Y:S04]  /*8ee0*/  LDL.LU.64 R24, [R1+0x1d0] ;  /* 0x0001d00001187983 */ /* 0x002f280000300a00 */
[----:B------:R-:W4:Y:S01]  /*8ef0*/  LDL.LU.64 R26, [R1+0x1d8] ;  /* 0x0001d800011a7983 */ /* 0x000f220000300a00 */
        /* <DEDUP_REMOVED lines=8> */
[----:B------:R-:W-:Y:S04]  /*8f80*/  STL [R1+0x870], R29 ;  /* 0x0008701d01007387 */ /* 0x000fe80000100800 */
[----:B------:R-:W-:Y:S01]  /*8f90*/  STL [R1+0x86c], R28 ;  /* 0x00086c1c01007387 */ /* 0x000fe20000100800 */
[----:B--2---:R-:W-:Y:S03]  /*8fa0*/  HMMA.16816.F32.BF16 R12, R12, R16, R8 ;  /* 0x000000100c0c723c */ /* 0x004fe60000041808 */
[----:B------:R-:W2:Y:S04]  /*8fb0*/  LDL.LU.64 R10, [R1+0x8a0] ;  /* 0x0008a000010a7983 */ /* 0x000ea80000300a00 */
[----:B------:R-:W2:-:S15]  /*8fc0*/  LDL.LU.64 R8, [R1+0x898] ;  /* 0x0008980001087983 */ /* 0x000e9e0000300a00 */
[----:B------:R-:W-:-:S01]  /*8fd0*/  NOP ;  /* 0x0000000000007918 */ /* 0x000fc20000000000 */
[----:B------:R-:W-:Y:S01]  /*8fe0*/  STL [R1+0x40], R12 ;  /* 0x0000400c01007387 */ /* 0x000fe20000100800 */
[----:B------:R-:W-:Y:S02]  /*8ff0*/  IMAD.MOV.U32 R23, RZ, RZ, R14 ;  /* 0x000000ffff177224 */ /* 0x000fe400078e000e */
[----:B------:R-:W-:Y:S01]  /*9000*/  IMAD.MOV.U32 R22, RZ, RZ, R13 ;  /* 0x000000ffff167224 */ /* 0x000fe200078e000d */
[----:B------:R1:W-:Y:S04]  /*9010*/  STL [R1+0x4c], R15 ;  /* 0x00004c0f01007387 */ /* 0x0003e80000100800 */
[----:B-1----:R-:W4:Y:S04]  /*9020*/  LDL.LU.64 R14, [R1+0x890] ;  /* 0x00089000010e7983 */ /* 0x002f280000300a00 */
[----:B------:R-:W4:Y:S04]  /*9030*/  LDL.LU.64 R12, [R1+0x888] ;  /* 0x00088800010c7983 */ /* 0x000f280000300a00 */
[----:B------:R-:W-:Y:S01]  /*9040*/  STL.64 [R1+0x850], R18 ;  /* 0x0008501201007387 */ /* 0x000fe20000100a00 */
[C---:B----4-:R-:W-:Y:S06]  /*9050*/  HMMA.16816.F32.BF16 R24, R12.reuse, R20, R24 ;  /* 0x000000140c18723c */ /* 0x050fec0000041818 */
[----:B---3--:R-:W-:Y:S01]  /*9060*/  HMMA.16816.F32.BF16 R12, R12, R16, R4 ;  /* 0x000000100c0c723c */ /* 0x008fe20000041804 */
[----:B------:R-:W3:Y:S04]  /*9070*/  LDL.LU R4, [R1+0x20] ;  /* 0x0000200001047983 */ /* 0x000ee80000300800 */
[----:B------:R-:W3:Y:S04]  /*9080*/  LDL.LU R5, [R1+0x24] ;  /* 0x0000240001057983 */ /* 0x000ee80000300800 */
[----:B------:R-:W4:Y:S04]  /*9090*/  LDL.LU R6, [R1+0x28] ;  /* 0x0000280001067983 */ /* 0x000f280000300800 */
[----:B------:R-:W4:Y:S05]  /*90a0*/  LDL.LU R7, [R1+0x2c] ;  /* 0x00002c0001077983 */ /* 0x000f2a0000300800 */
[----:B------:R-:W-:-:S02]  /*90b0*/  IMAD.MOV.U32 R29, RZ, RZ, R24 ;  /* 0x000000ffff1d7224 */ /* 0x000fc400078e0018 */
[----:B------:R-:W-:Y:S02]  /*90c0*/  IMAD.MOV.U32 R28, RZ, RZ, R25 ;  /* 0x000000ffff1c7224 */ /* 0x000fe400078e0019 */
[----:B--2---:R-:W-:Y:S02]  /*90d0*/  IMAD.MOV.U32 R24, RZ, RZ, R8 ;  /* 0x000000ffff187224 */ /* 0x004fe400078e0008 */
[----:B------:R-:W-:Y:S02]  /*90e0*/  IMAD.MOV.U32 R21, RZ, RZ, R26 ;  /* 0x000000ffff157224 */ /* 0x000fe400078e001a */
[----:B------:R-:W-:Y:S02]  /*90f0*/  IMAD.MOV.U32 R25, RZ, RZ, R9 ;  /* 0x000000ffff197224 */ /* 0x000fe400078e0009 */
[----:B------:R-:W-:Y:S02]  /*9100*/  IMAD.MOV.U32 R20, RZ, RZ, R27 ;  /* 0x000000ffff147224 */ /* 0x000fe400078e001b */
[----:B------:R-:W-:-:S02]  /*9110*/  IMAD.MOV.U32 R26, RZ, RZ, R10 ;  /* 0x000000ffff1a7224 */ /* 0x000fc400078e000a */
[----:B------:R-:W-:Y:S01]  /*9120*/  IMAD.MOV.U32 R27, RZ, RZ, R11 ;  /* 0x000000ffff1b7224 */ /* 0x000fe200078e000b */
[----:B----4-:R-:W-:Y:S04]  /*9130*/  STL.64 [R1+0x7b8], R6 ;  /* 0x0007b80601007387 */ /* 0x010fe80000100a00 */
[----:B---3--:R-:W-:Y:S04]  /*9140*/  STL.64 [R1+0x7b0], R4 ;  /* 0x0007b00401007387 */ /* 0x008fe80000100a00 */
[----:B------:R-:W2:Y:S04]  /*9150*/  LDL.LU R8, [R1+0x880] ;  /* 0x0008800001087983 */ /* 0x000ea80000300800 */
[----:B------:R-:W3:Y:S04]  /*9160*/  LDL.LU R9, [R1+0x87c] ;  /* 0x00087c0001097983 */ /* 0x000ee80000300800 */
[----:B------:R-:W4:Y:S04]  /*9170*/  LDL.LU R10, [R1+0x878] ;  /* 0x00087800010a7983 */ /* 0x000f280000300800 */
[----:B------:R-:W4:Y:S04]  /*9180*/  LDL.LU R11, [R1+0x874] ;  /* 0x00087400010b7983 */ /* 0x000f280000300800 */
[----:B------:R-:W-:Y:S04]  /*9190*/  STL.64 [R1+0x798], R26 ;  /* 0x0007981a01007387 */ /* 0x000fe80000100a00 */
[----:B------:R1:W-:Y:S04]  /*91a0*/  STL.64 [R1+0x790], R24 ;  /* 0x0007901801007387 */ /* 0x0003e80000100a00 */
[----:B-1----:R-:W4:Y:S04]  /*91b0*/  LDL.LU R24, [R1+0xb0] ;  /* 0x0000b00001187983 */ /* 0x002f280000300800 */
[----:B------:R-:W4:Y:S04]  /*91c0*/  LDL.LU R25, [R1+0xb4] ;  /* 0x0000b40001197983 */ /* 0x000f280000300800 */
[----:B------:R-:W4:Y:S04]  /*91d0*/  LDL.LU R26, [R1+0xb8] ;  /* 0x0000b800011a7983 */ /* 0x000f280000300800 */
[----:B------:R-:W4:Y:S01]  /*91e0*/  LDL.LU R27, [R1+0xbc] ;  /* 0x0000bc00011b7983 */ /* 0x000f220000300800 */
[----:B--2---:R-:W-:-:S03]  /*91f0*/  IMAD.MOV.U32 R7, RZ, RZ, R8 ;  /* 0x000000ffff077224 */ /* 0x004fc600078e0008 */
[----:B------:R-:W2:Y:S01]  /*9200*/  LDL.LU R8, [R1+0x70] ;  /* 0x0000700001087983 */ /* 0x000ea20000300800 */
[----:B---3--:R-:W-:-:S03]  /*9210*/  IMAD.MOV.U32 R6, RZ, RZ, R9 ;  /* 0x000000ffff067224 */ /* 0x008fc600078e0009 */
[----:B------:R-:W2:Y:S01]  /*9220*/  LDL.LU R9, [R1+0x74] ;  /* 0x0000740001097983 */ /* 0x000ea20000300800 */
[----:B----4-:R-:W-:-:S03]  /*9230*/  IMAD.MOV.U32 R5, RZ, RZ, R10 ;  /* 0x000000ffff057224 */ /* 0x010fc600078e000a */
[----:B------:R-:W3:Y:S01]  /*9240*/  LDL.LU R10, [R1+0x78] ;  /* 0x00007800010a7983 */ /* 0x000ee20000300800 */
[----:B------:R-:W-:-:S03]  /*9250*/  IMAD.MOV.U32 R4, RZ, RZ, R11 ;  /* 0x000000ffff047224 */ /* 0x000fc600078e000b */
[----:B------:R-:W3:Y:S04]  /*9260*/  LDL.LU R11, [R1+0x7c] ;  /* 0x00007c00010b7983 */ /* 0x000ee80000300800 */
[----:B---3--:R-:W-:Y:S04]  /*9270*/  STL.64 [R1+0x808], R10 ;  /* 0x0008080a01007387 */ /* 0x008fe80000100a00 */
[----:B--2---:R-:W-:Y:S04]  /*9280*/  STL.64 [R1+0x800], R8 ;  /* 0x0008000801007387 */ /* 0x004fe80000100a00 */
[----:B------:R-:W-:Y:S04]  /*9290*/  STL.64 [R1+0x7c8], R6 ;  /* 0x0007c80601007387 */ /* 0x000fe80000100a00 */
[----:B------:R1:W-:Y:S04]  /*92a0*/  STL.64 [R1+0x7c0], R4 ;  /* 0x0007c00401007387 */ /* 0x0003e80000100a00 */
[----:B-1----:R-:W2:Y:S04]  /*92b0*/  LDL.LU R4, [R1+0xe0] ;  /* 0x0000e00001047983 */ /* 0x002ea80000300800 */
[----:B------:R-:W2:Y:S04]  /*92c0*/  LDL.LU R5, [R1+0xe4] ;  /* 0x0000e40001057983 */ /* 0x000ea80000300800 */
[----:B------:R-:W3:Y:S04]  /*92d0*/  LDL.LU R6, [R1+0xe8] ;  /* 0x0000e80001067983 */ /* 0x000ee80000300800 */
[----:B------:R-:W3:Y:S04]  /*92e0*/  LDL.LU R7, [R1+0xec] ;  /* 0x0000ec0001077983 */ /* 0x000ee80000300800 */
[----:B---3--:R-:W-:Y:S04]  /*92f0*/  STL.64 [R1+0x7e8], R6 ;  /* 0x0007e80601007387 */ /* 0x008fe80000100a00 */
[----:B--2---:R1:W-:Y:S04]  /*9300*/  STL.64 [R1+0x7e0], R4 ;  /* 0x0007e00401007387 */ /* 0x0043e80000100a00 */
[----:B-1----:R-:W2:Y:S04]  /*9310*/  LDL.LU R4, [R1+0xf0] ;  /* 0x0000f00001047983 */ /* 0x002ea80000300800 */
[----:B------:R-:W2:Y:S04]  /*9320*/  LDL.LU R5, [R1+0xf4] ;  /* 0x0000f40001057983 */ /* 0x000ea80000300800 */
[----:B------:R-:W3:Y:S04]  /*9330*/  LDL.LU R6, [R1+0xf8] ;  /* 0x0000f80001067983 */ /* 0x000ee80000300800 */
[----:B------:R-:W3:Y:S04]  /*9340*/  LDL.LU R7, [R1+0xfc] ;  /* 0x0000fc0001077983 */ /* 0x000ee80000300800 */
[----:B------:R-:W4:Y:S04]  /*9350*/  LDL.LU R8, [R1] ;  /* 0x0000000001087983 */ /* 0x000f280000300800 */
[----:B------:R-:W4:Y:S04]  /*9360*/  LDL.LU R9, [R1+0x4] ;  /* 0x0000040001097983 */ /* 0x000f280000300800 */
[----:B------:R-:W2:Y:S04]  /*9370*/  LDL.LU R10, [R1+0x8] ;  /* 0x00000800010a7983 */ /* 0x000ea80000300800 */
[----:B------:R-:W2:Y:S04]  /*9380*/  LDL.LU R11, [R1+0xc] ;  /* 0x00000c00010b7983 */ /* 0x000ea80000300800 */
[----:B--2---:R-:W-:Y:S04]  /*9390*/  STL.64 [R1+0x838], R10 ;  /* 0x0008380a01007387 */ /* 0x004fe80000100a00 */
[----:B----4-:R-:W-:Y:S04]  /*93a0*/  STL.64 [R1+0x830], R8 ;  /* 0x0008300801007387 */ /* 0x010fe80000100a00 */
[----:B---3--:R-:W-:Y:S04]  /*93b0*/  STL.64 [R1+0x7f8], R6 ;  /* 0x0007f80601007387 */ /* 0x008fe80000100a00 */
        /* <DEDUP_REMOVED lines=11> */
[----:B------:R-:W4:Y:S04]  /*9470*/  LDL.LU R8, [R1+0x90] ;  /* 0x0000900001087983 */ /* 0x000f280000300800 */
[----:B------:R-:W4:Y:S04]  /*9480*/  LDL.LU R9, [R1+0x94] ;  /* 0x0000940001097983 */ /* 0x000f280000300800 */
[----:B------:R-:W4:Y:S04]  /*9490*/  LDL.LU R10, [R1+0x98] ;  /* 0x00009800010a7983 */ /* 0x000f280000300800 */
[----:B------:R-:W4:Y:S04]  /*94a0*/  LDL.LU R11, [R1+0x9c] ;  /* 0x00009c00010b7983 */ /* 0x000f280000300800 */
        /* <DEDUP_REMOVED lines=14> */
[----:B------:R-:W2:Y:S04]  /*9590*/  LDL.LU R6, [R1+0x158] ;  /* 0x0001580001067983 */ /* 0x000ea80000300800 */
[----:B------:R-:W2:Y:S04]  /*95a0*/  LDL.LU R7, [R1+0x15c] ;  /* 0x00015c0001077983 */ /* 0x000ea80000300800 */
[----:B------:R-:W-:Y:S04]  /*95b0*/  STL.64 [R1+0x7a8], R26 ;  /* 0x0007a81a01007387 */ /* 0x000fe80000100a00 */
[----:B------:R1:W-:Y:S04]  /*95c0*/  STL.64 [R1+0x7a0], R24 ;  /* 0x0007a01801007387 */ /* 0x0003e80000100a00 */
[----:B-1----:R-:W3:Y:S04]  /*95d0*/  LDL.LU R24, [R1+0xc0] ;  /* 0x0000c00001187983 */ /* 0x002ee80000300800 */
[----:B------:R-:W3:Y:S04]  /*95e0*/  LDL.LU R25, [R1+0xc4] ;  /* 0x0000c40001197983 */ /* 0x000ee80000300800 */
[----:B------:R-:W3:Y:S04]  /*95f0*/  LDL.LU R26, [R1+0xc8] ;  /* 0x0000c800011a7983 */ /* 0x000ee80000300800 */
[----:B------:R-:W3:Y:S04]  /*9600*/  LDL.LU R27, [R1+0xcc] ;  /* 0x0000cc00011b7983 */ /* 0x000ee80000300800 */
[----:B------:R1:W-:Y:S04]  /*9610*/  STL.64 [R1+0x728], R14 ;  /* 0x0007280e01007387 */ /* 0x0003e80000100a00 */
[----:B------:R0:W-:Y:S01]  /*9620*/  STL.64 [R1+0x720], R12 ;  /* 0x0007200c01007387 */ /* 0x0001e20000100a00 */
[----:B-1----:R-:W-:-:S02]  /*9630*/  IMAD.MOV.U32 R14, RZ, RZ, R21 ;  /* 0x000000ffff0e7224 */ /* 0x002fc400078e0015 */
[----:B------:R-:W-:Y:S02]  /*9640*/  IMAD.MOV.U32 R15, RZ, RZ, R20 ;  /* 0x000000ffff0f7224 */ /* 0x000fe400078e0014 */
[----:B0-----:R-:W-:Y:S02]  /*9650*/  IMAD.MOV.U32 R12, RZ, RZ, R29 ;  /* 0x000000ffff0c7224 */ /* 0x001fe400078e001d */
[----:B------:R-:W-:Y:S01]  /*9660*/  IMAD.MOV.U32 R13, RZ, RZ, R28 ;  /* 0x000000ffff0d7224 */ /* 0x000fe200078e001c */
[----:B------:R-:W2:Y:S04]  /*9670*/  LDL.LU R29, [R1+0x870] ;  /* 0x00087000011d7983 */ /* 0x000ea80000300800 */
[----:B------:R-:W3:Y:S04]  /*9680*/  LDL.LU R28, [R1+0x86c] ;  /* 0x00086c00011c7983 */ /* 0x000ee80000300800 */
[----:B------:R0:W-:Y:S04]  /*9690*/  STL.64 [R1+0x748], R14 ;  /* 0x0007480e01007387 */ /* 0x0001e80000100a00 */
[----:B------:R1:W-:Y:S01]  /*96a0*/  STL.64 [R1+0x740], R12 ;  /* 0x0007400c01007387 */ /* 0x0003e20000100a00 */
[----:B0-----:R-:W-:-:S03]  /*96b0*/  IMAD.MOV.U32 R14, RZ, RZ, R23 ;  /* 0x000000ffff0e7224 */ /* 0x001fc600078e0017 */
[----:B-1----:R-:W2:Y:S01]  /*96c0*/  LDL.LU R12, [R1+0x40] ;  /* 0x00004000010c7983 */ /* 0x002ea20000300800 */
[----:B------:R-:W-:-:S03]  /*96d0*/  IMAD.MOV.U32 R13, RZ, RZ, R22 ;  /* 0x000000ffff0d7224 */ /* 0x000fc600078e0016 */
[----:B------:R-:W4:Y:S04]  /*96e0*/  LDL.LU R22, [R1+0x868] ;  /* 0x0008680001167983 */ /* 0x000f280000300800 */
[----:B------:R-:W4:Y:S04]  /*96f0*/  LDL.LU R23, [R1+0x864] ;  /* 0x0008640001177983 */ /* 0x000f280000300800 */
[----:B------:R-:W3:Y:S01]  /*9700*/  LDL.LU R15, [R1+0x4c] ;  /* 0x00004c00010f7983 */ /* 0x000ee20000300800 */
[----:B----4-:R-:W-:Y:S03]  /*9710*/  HMMA.16816.F32.BF16 R16, R8, R22, R16 ;  /* 0x000000160810723c */ /* 0x010fe60000041810 */
[----:B---3--:R0:W-:Y:S04]  /*9720*/  STL.64 [R1+0x758], R14 ;  /* 0x0007580e01007387 */ /* 0x0081e80000100a00 */
[----:B--2---:R1:W-:Y:S01]  /*9730*/  STL.64 [R1+0x750], R12 ;  /* 0x0007500c01007387 */ /* 0x0043e20000100a00 */
[----:B0-----:R-:W-:-:S02]  /*9740*/  IMAD.MOV.U32 R14, RZ, RZ, R0 ;  /* 0x000000ffff0e7224 */ /* 0x001fc400078e0000 */
[----:B-1----:R-:W-:Y:S02]  /*9750*/  IMAD.MOV.U32 R12, RZ, RZ, R28 ;  /* 0x000000ffff0c7224 */ /* 0x002fe400078e001c */
[----:B------:R-:W2:Y:S01]  /*9760*/  LDL.LU R28, [R1+0x860] ;  /* 0x00086000011c7983 */ /* 0x000ea20000300800 */
[----:B------:R-:W-:-:S03]  /*9770*/  IMAD.MOV.U32 R13, RZ, RZ, R29 ;  /* 0x000000ffff0d7224 */ /* 0x000fc600078e001d */
[----:B------:R-:W2:Y:S04]  /*9780*/  LDL.LU R29, [R1+0x85c] ;  /* 0x00085c00011d7983 */ /* 0x000ea80000300800 */
[----:B------:R-:W3:Y:S04]  /*9790*/  LDL.LU R0, [R1+0x858] ;  /* 0x0008580001007983 */ /* 0x000ee80000300800 */
[----:B------:R-:W-:Y:S04]  /*97a0*/  STL.64 [R1+0x160], R16 ;  /* 0x0001601001007387 */ /* 0x000fe80000100a00 */
[----:B------:R0:W-:Y:S04]  /*97b0*/  STL.64 [R1+0x168], R18 ;  /* 0x0001681201007387 */ /* 0x0001e80000100a00 */
[----:B0-----:R-:W4:Y:S02]  /*97c0*/  LDL.LU.64 R18, [R1+0x850] ;  /* 0x0008500001127983 */ /* 0x001f240000300a00 */
[----:B----4-:R-:W-:Y:S02]  /*97d0*/  HMMA.16816.F32.BF16 R8, R8, R18, R4 ;  /* 0x000000120808723c */ /* 0x010fe40000041804 */
[----:B------:R-:W4:Y:S04]  /*97e0*/  LDL.LU.64 R6, [R1+0x848] ;  /* 0x0008480001067983 */ /* 0x000f280000300a00 */
[----:B------:R-:W4:-:S15]  /*97f0*/  LDL.LU.64 R4, [R1+0x840] ;  /* 0x0008400001047983 */ /* 0x000f1e0000300a00 */
[----:B------:R-:W-:-:S02]  /*9800*/  NOP ;  /* 0x0000000000007918 */ /* 0x000fc40000000000 */
[----:B------:R-:W-:Y:S04]  /*9810*/  STL.64 [R1+0x150], R8 ;  /* 0x0001500801007387 */ /* 0x000fe80000100a00 */
[----:B------:R0:W-:Y:S04]  /*9820*/  STL.64 [R1+0x158], R10 ;  /* 0x0001580a01007387 */ /* 0x0001e80000100a00 */
[----:B0-----:R-:W4:Y:S04]  /*9830*/  LDL.LU.64 R10, [R1+0x838] ;  /* 0x00083800010a7983 */ /* 0x001f280000300a00 */
[----:B------:R-:W4:Y:S02]  /*9840*/  LDL.LU.64 R8, [R1+0x830] ;  /* 0x0008300001087983 */ /* 0x000f240000300a00 */
[----:B----4-:R-:W-:-:S15]  /*9850*/  HMMA.16816.F32.BF16 R4, R8, R22, R4 ;  /* 0x000000160804723c */ /* 0x010fde0000041804 */
[----:B------:R-:W-:-:S08]  /*9860*/  NOP ;  /* 0x0000000000007918 */ /* 0x000fd00000000000 */
[----:B------:R-:W-:Y:S04]  /*9870*/  STL.64 [R1+0x140], R4 ;  /* 0x0001400401007387 */ /* 0x000fe80000100a00 */
[----:B------:R0:W-:Y:S04]  /*9880*/  STL.64 [R1+0x148], R6 ;  /* 0x0001480601007387 */ /* 0x0001e80000100a00 */
[----:B0-----:R-:W4:Y:S04]  /*9890*/  LDL.LU.64 R6, [R1+0x828] ;  /* 0x0008280001067983 */ /* 0x001f280000300a00 */
[----:B------:R-:W4:Y:S02]  /*98a0*/  LDL.LU.64 R4, [R1+0x820] ;  /* 0x0008200001047983 */ /* 0x000f240000300a00 */
        /* <DEDUP_REMOVED lines=32> */
[----:B------:R0:W-:Y:S04]  /*9ab0*/  STL.64 [R1+0xd0], R8 ;  /* 0x0000d00801007387 */ /* 0x0001e80000100a00 */
[----:B------:R1:W-:Y:S04]  /*9ac0*/  STL.64 [R1+0xd8], R10 ;  /* 0x0000d80a01007387 */ /* 0x0003e80000100a00 */
[----:B0-----:R-:W2:Y:S04]  /*9ad0*/  LDL.LU.64 R8, [R1+0x1a0] ;  /* 0x0001a00001087983 */ /* 0x001ea80000300a00 */
[----:B-1----:R-:W3:Y:S01]  /*9ae0*/  LDL.LU.64 R10, [R1+0x1a8] ;  /* 0x0001a800010a7983 */ /* 0x002ee20000300a00 */
[----:B----4-:R-:W-:-:S15]  /*9af0*/  HMMA.16816.F32.BF16 R24, R4, R22, R24 ;  /* 0x000000160418723c */ /* 0x010fde0000041818 */
[----:B------:R-:W-:-:S08]  /*9b00*/  NOP ;  /* 0x0000000000007918 */ /* 0x000fd00000000000 */
[----:B------:R-:W-:Y:S01]  /*9b10*/  STL.64 [R1+0xc0], R24 ;  /* 0x0000c01801007387 */ /* 0x000fe20000100a00 */
[----:B------:R-:W-:Y:S02]  /*9b20*/  IMAD.MOV.U32 R21, RZ, RZ, R26 ;  /* 0x000000ffff157224 */ /* 0x000fe400078e001a */
[----:B------:R-:W-:Y:S01]  /*9b30*/  IMAD.MOV.U32 R20, RZ, RZ, R24 ;  /* 0x000000ffff147224 */ /* 0x000fe200078e0018 */
        /* <DEDUP_REMOVED lines=16> */
[----:B------:R-:W4:Y:S01]  /*9c40*/  LDL.LU.64 R24, [R1+0x770] ;  /* 0x0007700001187983 */ /* 0x000f220000300a00 */
[----:B------:R-:W-:Y:S01]  /*9c50*/  IMAD.MOV.U32 R15, RZ, RZ, R3 ;  /* 0x000000ffff0f7224 */ /* 0x000fe200078e0003 */
        /* <DEDUP_REMOVED lines=28> */
[----:B------:R-:W-:-:S03]  /*9e20*/  IMAD.SHL.U32 R16, R2, 0x20, RZ ;  /* 0x0000002002107824 */ /* 0x000fc600078e00ff */
[----:B------:R-:W3:Y:S04]  /*9e30*/  LDL.LU.64 R22, [R1+0x1b8] ;  /* 0x0001b80001167983 */ /* 0x000ee80000300a00 */
[----:B------:R-:W2:Y:S01]  /*9e40*/  LDL.LU.64 R2, [R1+0x188] ;  /* 0x0001880001027983 */ /* 0x000ea20000300a00 */
[----:B----4-:R-:W-:-:S15]  /*9e50*/  HMMA.16816.F32.BF16 R12, R24, R18, R12 ;  /* 0x00000012180c723c */ /* 0x010fde000004180c */
[----:B------:R-:W-:-:S08]  /*9e60*/  NOP ;  /* 0x0000000000007918 */ /* 0x000fd00000000000 */
[----:B------:R-:W-:Y:S01]  /*9e70*/  STL.64 [R1+0x120], R12 ;  /* 0x0001200c01007387 */ /* 0x000fe20000100a00 */
[----:B------:R-:W-:-:S03]  /*9e80*/  IMAD.MOV.U32 R18, RZ, RZ, R15 ;  /* 0x000000ffff127224 */ /* 0x000fc600078e000f */
[----:B------:R0:W-:Y:S04]  /*9e90*/  STL.64 [R1+0x128], R14 ;  /* 0x0001280e01007387 */ /* 0x0001e80000100a00 */
[----:B0-----:R-:W4:Y:S04]  /*9ea0*/  LDL.LU.64 R14, [R1+0x1b0] ;  /* 0x0001b000010e7983 */ /* 0x001f280000300a00 */
[----:B------:R-:W4:Y:S01]  /*9eb0*/  LDL.LU R19, [R1+0x514] ;  /* 0x0005140001137983 */ /* 0x000f220000300800 */
[----:B--2---:R-:W-:-:S04]  /*9ec0*/  IMAD.WIDE R2, R16, 0x2, R2 ;  /* 0x0000000210027825 */ /* 0x004fc800078e0202 */
[----:B------:R-:W-:-:S04]  /*9ed0*/  IMAD.WIDE R4, R16, 0x2, R4 ;  /* 0x0000000210047825 */ /* 0x000fc800078e0204 */
[----:B---3--:R-:W-:-:S04]  /*9ee0*/  IMAD.WIDE R6, R16, 0x2, R6 ;  /* 0x0000000210067825 */ /* 0x008fc800078e0206 */
[----:B------:R-:W-:-:S04]  /*9ef0*/  IMAD.WIDE R8, R16, 0x2, R8 ;  /* 0x0000000210087825 */ /* 0x000fc800078e0208 */
[----:B------:R-:W-:Y:S01]  /*9f00*/  IMAD.WIDE R10, R16, 0x2, R10 ;  /* 0x00000002100a7825 */ /* 0x000fe200078e020a */
[----:B------:R-:W-:-:S04]  /*9f10*/  USHF.L.U32 UR6, UR9, 0x5, URZ ;  /* 0x0000000509067899 */ /* 0x000fc8000800063f */
[----:B------:R-:W-:Y:S01]  /*9f20*/  UIMAD.WIDE UR4, UR6, 0x2, UR4 ;  /* 0x00000002060478a5 */ /* 0x000fe2000f8e0204 */
[----:B------:R-:W-:Y:S02]  /*9f30*/  VIADD R0, R0, 0xffffffe0 ;  /* 0xffffffe000007836 */ /* 0x000fe40000000000 */
[----:B----4-:R-:W-:-:S04]  /*9f40*/  IMAD.WIDE R12, R16, 0x2, R14 ;  /* 0x00000002100c7825 */ /* 0x010fc800078e020e */
[----:B------:R-:W-:-:S04]  /*9f50*/  IMAD.WIDE R14, R16, 0x2, R22 ;  /* 0x00000002100e7825 */ /* 0x000fc800078e0216 */
[----:B------:R-:W-:Y:S02]  /*9f60*/  IMAD.WIDE R16, R16, 0x2, R28 ;  /* 0x0000000210107825 */ /* 0x000fe400078e021c */
[----:B------:R1:W5:Y:S04]  /*9f70*/  LDL.LU.64 R28, [R1+0x718] ;  /* 0x00071800011c7983 */ /* 0x0003680000300a00 */
[----:B------:R-:W-:Y:S04]  /*9f80*/  STL [R1+0x6fc], R2 ;  /* 0x0006fc0201007387 */ /* 0x000fe80000100800 */
[----:B------:R-:W-:Y:S04]  /*9f90*/  STL [R1+0x6f8], R3 ;  /* 0x0006f80301007387 */ /* 0x000fe80000100800 */
[----:B------:R-:W-:Y:S04]  /*9fa0*/  STL [R1+0x6f4], R4 ;  /* 0x0006f40401007387 */ /* 0x000fe80000100800 */
[----:B------:R-:W-:Y:S01]  /*9fb0*/  STL [R1+0x6f0], R5 ;  /* 0x0006f00501007387 */ /* 0x000fe20000100800 */
[----:B------:R-:W-:-:S03]  /*9fc0*/  VIADD R19, R19, 0xffffffff ;  /* 0xffffffff13137836 */ /* 0x000fc60000000000 */
[----:B------:R-:W-:Y:S04]  /*9fd0*/  STL [R1+0x6ec], R6 ;  /* 0x0006ec0601007387 */ /* 0x000fe80000100800 */
[----:B------:R-:W-:Y:S04]  /*9fe0*/  STL [R1+0x6e8], R7 ;  /* 0x0006e80701007387 */ /* 0x000fe80000100800 */
[----:B------:R0:W-:Y:S04]  /*9ff0*/  STL [R1+0x19c], R8 ;  /* 0x00019c0801007387 */ /* 0x0001e80000100800 */
[----:B------:R-:W-:Y:S04]  /*a000*/  STL [R1+0x198], R9 ;  /* 0x0001980901007387 */ /* 0x000fe80000100800 */
[----:B------:R-:W-:Y:S04]  /*a010*/  STL [R1+0x194], R10 ;  /* 0x0001940a01007387 */ /* 0x000fe80000100800 */
[----:B------:R-:W-:Y:S04]  /*a020*/  STL [R1+0x190], R11 ;  /* 0x0001900b01007387 */ /* 0x000fe80000100800 */
[----:B------:R2:W-:Y:S04]  /*a030*/  STL [R1+0x18c], R12 ;  /* 0x00018c0c01007387 */ /* 0x0005e80000100800 */
[----:B------:R3:W-:Y:S04]  /*a040*/  STL [R1+0x188], R13 ;  /* 0x0001880d01007387 */ /* 0x0007e80000100800 */
[----:B------:R1:W-:Y:S01]  /*a050*/  STL [R1+0x514], R19 ;  /* 0x0005141301007387 */ /* 0x0003e20000100800 */
[----:B------:R-:W-:Y:S01]  /*a060*/  ISETP.NE.U32.AND P0, PT, R19, RZ, PT ;  /* 0x000000ff1300720c */ /* 0x000fe20003f05070 */
[----:B0-----:R-:W-:-:S02]  /*a070*/  IMAD.MOV.U32 R8, RZ, RZ, R17 ;  /* 0x000000ffff087224 */ /* 0x001fc400078e0011 */
[----:B--2---:R-:W-:Y:S02]  /*a080*/  IMAD.MOV.U32 R12, RZ, RZ, R16 ;  /* 0x000000ffff0c7224 */ /* 0x004fe400078e0010 */
[----:B---3--:R-:W-:-:S08]  /*a090*/  IMAD.MOV.U32 R13, RZ, RZ, R15 ;  /* 0x000000ffff0d7224 */ /* 0x008fd000078e000f */
[----:B-1----:R-:W-:Y:S05]  /*a0a0*/  @P0 BRA `(.L_x_1) ;  /* 0xffffff8800ac0947 */ /* 0x002fea000383ffff */
[----:B------:R-:W2:Y:S04]  /*a0b0*/  LDL.LU R23, [R1+0x17c] ;  /* 0x00017c0001177983 */ /* 0x000ea80000300800 */
[----:B------:R-:W3:Y:S04]  /*a0c0*/  LDL.LU R7, [R1+0x178] ;  /* 0x0001780001077983 */ /* 0x000ee80000300800 */
[----:B---3--:R0:W-:Y:S04]  /*a0d0*/  STL [R1+0x760], R7 ;  /* 0x0007600701007387 */ /* 0x0081e80000100800 */
[----:B0-----:R-:W3:Y:S04]  /*a0e0*/  LDL.LU R7, [R1+0x154] ;  /* 0x0001540001077983 */ /* 0x001ee80000300800 */
        /* <DEDUP_REMOVED lines=13> */
[----:B------:R-:W3:Y:S01]  /*a1c0*/  LDL.LU R6, [R1+0x170] ;  /* 0x0001700001067983 */ /* 0x000ee20000300800 */
[----:B--2---:R-:W-:-:S03]  /*a1d0*/  IMAD.MOV.U32 R7, RZ, RZ, R23 ;  /* 0x000000ffff077224 */ /* 0x004fc600078e0017 */
[----:B---3--:R0:W-:Y:S04]  /*a1e0*/  STL [R1+0x75c], R6 ;  /* 0x00075c0601007387 */ /* 0x0081e80000100800 */
[----:B0-----:R-:W2:Y:S04]  /*a1f0*/  LDL.LU R6, [R1+0x128] ;  /* 0x0001280001067983 */ /* 0x001ea80000300800 */
[----:B--2---:R0:W-:Y:S04]  /*a200*/  STL [R1+0x764], R6 ;  /* 0x0007640601007387 */ /* 0x0041e80000100800 */
        /* <DEDUP_REMOVED lines=13> */
[----:B--2---:R-:W-:Y:S04]  /*a2e0*/  STL [R1+0x79c], R6 ;  /* 0x00079c0601007387 */ /* 0x004fe80000100800 */
[----:B------:R-:W2:Y:S04]  /*a2f0*/  LDL.LU R5, [R1+0xb8] ;  /* 0x0000b80001057983 */ /* 0x000ea80000300800 */
[----:B--2---:R0:W-:Y:S04]  /*a300*/  STL [R1+0x758], R5 ;  /* 0x0007580501007387 */ /* 0x0041e80000100800 */
[----:B0-----:R-:W2:Y:S04]  /*a310*/  LDL.LU R5, [R1+0x120] ;  /* 0x0001200001057983 */ /* 0x001ea80000300800 */
[----:B------:R-:W3:Y:S04]  /*a320*/  LDL.LU R4, [R1+0xb0] ;  /* 0x0000b00001047983 */ /* 0x000ee80000300800 */
[----:B---3--:R0:W-:Y:S04]  /*a330*/  STL [R1+0x754], R4 ;  /* 0x0007540401007387 */ /* 0x0081e80000100800 */
[----:B0-----:R-:W3:Y:S04]  /*a340*/  LDL.LU R4, [R1+0x138] ;  /* 0x0001380001047983 */ /* 0x001ee80000300800 */
[----:B------:R-:W4:Y:S04]  /*a350*/  LDL.LU R11, [R1+0x118] ;  /* 0x00011800010b7983 */ /* 0x000f280000300800 */
[----:B----4-:R0:W-:Y:S04]  /*a360*/  STL [R1+0x750], R11 ;  /* 0x0007500b01007387 */ /* 0x0101e80000100800 */
[----:B0-----:R-:W4:Y:S04]  /*a370*/  LDL.LU R11, [R1+0x130] ;  /* 0x00013000010b7983 */ /* 0x001f280000300800 */
        /* <DEDUP_REMOVED lines=21> */
[----:B------:R-:W3:Y:S01]  /*a4d0*/  LDL.LU R19, [R1+0x14c] ;  /* 0x00014c0001137983 */ /* 0x000ee20000300800 */
[----:B------:R-:W-:-:S03]  /*a4e0*/  IMAD.MOV.U32 R6, RZ, RZ, R18 ;  /* 0x000000ffff067224 */ /* 0x000fc600078e0012 */
        /* <DEDUP_REMOVED lines=14> */
[----:B------:R0:W-:Y:S04]  /*a5d0*/  STL [R1+0x718], R21 ;  /* 0x0007181501007387 */ /* 0x0001e80000100800 */
[----:B0-----:R-:W2:Y:S01]  /*a5e0*/  LDL.LU R21, [R1+0x1d0] ;  /* 0x0001d00001157983 */ /* 0x001ea20000300800 */
[----:B------:R-:W-:-:S03]  /*a5f0*/  F2FP.BF16.F32.PACK_AB R7, R6, R7 ;  /* 0x000000070607723e */ /* 0x000fc600000010ff */
[----:B--2---:R0:W-:Y:S04]  /*a600*/  STL [R1+0x71c], R21 ;  /* 0x00071c1501007387 */ /* 0x0041e80000100800 */
[----:B0-----:R-:W2:Y:S04]  /*a610*/  LDL.LU R21, [R1+0x1d8] ;  /* 0x0001d80001157983 */ /* 0x001ea80000300800 */
[----:B------:R-:W2:Y:S04]  /*a620*/  LDL.LU R22, [R1+0xa0] ;  /* 0x0000a00001167983 */ /* 0x000ea80000300800 */
[----:B------:R0:W-:Y:S04]  /*a630*/  STL [R1+0x714], R20 ;  /* 0x0007141401007387 */ /* 0x0001e80000100800 */
[----:B0-----:R-:W2:Y:S04]  /*a640*/  LDL.LU R20, [R1+0x1e8] ;  /* 0x0001e80001147983 */ /* 0x001ea80000300800 */
[----:B------:R-:W2:Y:S04]  /*a650*/  LDL.LU R0, [R1+0x1e0] ;  /* 0x0001e00001007983 */ /* 0x000ea80000300800 */
[----:B-----5:R-:W2:Y:S04]  /*a660*/  LDL.LU R28, [R1+0xe8] ;  /* 0x0000e800011c7983 */ /* 0x020ea80000300800 */
[----:B------:R-:W2:Y:S04]  /*a670*/  LDL.LU R27, [R1+0x148] ;  /* 0x00014800011b7983 */ /* 0x000ea80000300800 */
[----:B------:R-:W2:Y:S04]  /*a680*/  LDL.LU R29, [R1+0xe0] ;  /* 0x0000e000011d7983 */ /* 0x000ea80000300800 */
[----:B------:R-:W2:Y:S04]  /*a690*/  LDL.LU R26, [R1+0x140] ;  /* 0x00014000011a7983 */ /* 0x000ea80000300800 */
[----:B------:R-:W2:Y:S04]  /*a6a0*/  LDL.LU R2, [R1+0x108] ;  /* 0x0001080001027983 */ /* 0x000ea80000300800 */
[----:B------:R-:W2:Y:S04]  /*a6b0*/  LDL.LU R25, [R1+0x168] ;  /* 0x0001680001197983 */ /* 0x000ea80000300800 */
[----:B------:R-:W2:Y:S04]  /*a6c0*/  LDL.LU R3, [R1+0x100] ;  /* 0x0001000001037983 */ /* 0x000ea80000300800 */
[----:B------:R-:W2:Y:S04]  /*a6d0*/  LDL.LU R24, [R1+0x160] ;  /* 0x0001600001187983 */ /* 0x000ea80000300800 */
[----:B------:R-:W3:Y:S04]  /*a6e0*/  LDL.LU R6, [R1+0x79c] ;  /* 0x00079c0001067983 */ /* 0x000ee80000300800 */
[----:B------:R0:W-:Y:S04]  /*a6f0*/  STL [R1+0x3c], R7 ;  /* 0x00003c0701007387 */ /* 0x0001e80000100800 */
[----:B0-----:R-:W3:Y:S02]  /*a700*/  LDL.LU R7, [R1+0x798] ;  /* 0x0007980001077983 */ /* 0x001ee40000300800 */
[----:B---3--:R-:W-:-:S02]  /*a710*/  F2FP.BF16.F32.PACK_AB R7, R6, R7 ;  /* 0x000000070607723e */ /* 0x008fc400000010ff */
        /* <DEDUP_REMOVED lines=25> */
[----:B------:R0:W-:Y:S04]  /*a8b0*/  STL [R1], R7 ;  /* 0x0000000701007387 */ /* 0x0001e80000100800 */
[----:B0-----:R-:W3:Y:S02]  /*a8c0*/  LDL.LU R7, [R1+0x760] ;  /* 0x0007600001077983 */ /* 0x001ee40000300800 */
[----:B---3--:R-:W-:-:S02]  /*a8d0*/  F2FP.BF16.F32.PACK_AB R7, R6, R7 ;  /* 0x000000070607723e */ /* 0x008fc400000010ff */
[----:B------:R-:W3:Y:S02]  /*a8e0*/  LDL.LU R6, [R1+0x75c] ;  /* 0x00075c0001067983 */ /* 0x000ee40000300800 */
[----:B---3--:R-:W-:Y:S02]  /*a8f0*/  F2FP.BF16.F32.PACK_AB R6, R5, R6 ;  /* 0x000000060506723e */ /* 0x008fe400000010ff */
[----:B------:R-:W3:Y:S02]  /*a900*/  LDL.LU R5, [R1+0x758] ;  /* 0x0007580001057983 */ /* 0x000ee40000300800 */
[----:B---3--:R-:W-:Y:S02]  /*a910*/  F2FP.BF16.F32.PACK_AB R5, R4, R5 ;  /* 0x000000050405723e */ /* 0x008fe400000010ff */
[----:B------:R-:W3:Y:S02]  /*a920*/  LDL.LU R4, [R1+0x754] ;  /* 0x0007540001047983 */ /* 0x000ee40000300800 */
        /* <DEDUP_REMOVED lines=23> */
[----:B------:R-:W4:Y:S02]  /*aaa0*/  LDL.LU R16, [R1+0x724] ;  /* 0x0007240001107983 */ /* 0x000f240000300800 */
[----:B----4-:R-:W-:-:S02]  /*aab0*/  F2FP.BF16.F32.PACK_AB R16, R23, R16 ;  /* 0x000000101710723e */ /* 0x010fc400000010ff */
[----:B------:R-:W2:Y:S02]  /*aac0*/  LDL.LU R23, [R1+0x720] ;  /* 0x0007200001177983 */ /* 0x000ea40000300800 */
[----:B--2---:R-:W-:Y:S02]  /*aad0*/  F2FP.BF16.F32.PACK_AB R23, R21, R23 ;  /* 0x000000171517723e */ /* 0x004fe400000010ff */
[----:B------:R-:W2:Y:S02]  /*aae0*/  LDL.LU R21, [R1+0x71c] ;  /* 0x00071c0001157983 */ /* 0x000ea40000300800 */
[----:B--2---:R-:W-:Y:S02]  /*aaf0*/  F2FP.BF16.F32.PACK_AB R22, R21, R22 ;  /* 0x000000161516723e */ /* 0x004fe400000010ff */
[----:B------:R-:W2:Y:S02]  /*ab00*/  LDL.LU R21, [R1+0x718] ;  /* 0x0007180001157983 */ /* 0x000ea40000300800 */
[----:B--2---:R-:W-:-:S02]  /*ab10*/  F2FP.BF16.F32.PACK_AB R21, R20, R21 ;  /* 0x000000151415723e */ /* 0x004fc400000010ff */
[----:B------:R-:W2:Y:S01]  /*ab20*/  LDL.LU R20, [R1+0x714] ;  /* 0x0007140001147983 */ /* 0x000ea20000300800 */
[----:B------:R-:W-:Y:S02]  /*ab30*/  F2FP.BF16.F32.PACK_AB R27, R28, R27 ;  /* 0x0000001b1c1b723e */ /* 0x000fe400000010ff */
[----:B------:R-:W-:Y:S02]  /*ab40*/  F2FP.BF16.F32.PACK_AB R26, R29, R26 ;  /* 0x0000001a1d1a723e */ /* 0x000fe400000010ff */
[----:B------:R-:W-:Y:S02]  /*ab50*/  F2FP.BF16.F32.PACK_AB R25, R2, R25 ;  /* 0x000000190219723e */ /* 0x000fe400000010ff */
[----:B------:R-:W-:Y:S02]  /*ab60*/  F2FP.BF16.F32.PACK_AB R24, R3, R24 ;  /* 0x000000180318723e */ /* 0x000fe400000010ff */
[----:B--2---:R-:W-:-:S07]  /*ab70*/  F2FP.BF16.F32.PACK_AB R20, R0, R20 ;  /* 0x000000140014723e */ /* 0x004fce00000010ff */
.L_x_0:
[----:B------:R-:W2:Y:S01]  /*ab80*/  LDL R28, [R1+0x704] ;  /* 0x00070400011c7983 */ /* 0x000ea20000100800 */
[----:B------:R-:W1:Y:S01]  /*ab90*/  S2UR UR5, SR_CgaCtaId ;  /* 0x00000000000579c3 */ /* 0x000e620000008800 */
[----:B------:R-:W-:Y:S01]  /*aba0*/  UMOV UR4, 0x400 ;  /* 0x0000040000047882 */ /* 0x000fe20000000000 */
[----:B------:R-:W-:Y:S01]  /*abb0*/  ULDC.64 UR8, c[0x0][0x228] ;  /* 0x00008a0000087ab9 */ /* 0x000fe20000000a00 */
[----:B0-----:R-:W0:Y:S01]  /*abc0*/  S2R R0, SR_TID.X ;  /* 0x0000000000007919 */ /* 0x001e220000002100 */
[----:B------:R-:W-:Y:S01]  /*abd0*/  ULDC UR6, c[0x0][0x248] ;  /* 0x0000920000067ab9 */ /* 0x000fe20000000800 */
[----:B------:R-:W3:Y:S01]  /*abe0*/  S2R R29, SR_TID.X ;  /* 0x00000000001d7919 */ /* 0x000ee20000002100 */
[----:B-1----:R-:W-:Y:S01]  /*abf0*/  ULEA UR4, UR5, UR4, 0x18 ;  /* 0x0000000405047291 */ /* 0x002fe2000f8ec03f */
[C---:B0----5:R-:W-:Y:S02]  /*ac00*/  IMAD.SHL.U32 R3, R0.reuse, 0x10, RZ ;  /* 0x0000001000037824 */ /* 0x061fe400078e00ff */
[----:B------:R-:W-:-:S03]  /*ac10*/  IMAD.SHL.U32 R0, R0, 0x20, RZ ;  /* 0x0000002000007824 */ /* 0x000fc600078e00ff */
[----:B------:R-:W-:Y:S02]  /*ac20*/  LOP3.LUT R3, R3, 0xf0, RZ, 0xc0, !PT ;  /* 0x000000f003037812 */ /* 0x000fe400078ec0ff */
[----:B------:R-:W-:-:S04]  /*ac30*/  LOP3.LUT R0, R0, 0x200, RZ, 0xc0, !PT ;  /* 0x0000020000007812 */ /* 0x000fc800078ec0ff */
[----:B------:R-:W-:Y:S02]  /*ac40*/  IADD3 R0, R0, UR4, R3 ;  /* 0x0000000400007c10 */ /* 0x000fe4000fffe003 */
[C---:B---3--:R-:W-:Y:S02]  /*ac50*/  LOP3.LUT R3, R29.reuse, 0x20, RZ, 0xc0, !PT ;  /* 0x000000201d037812 */ /* 0x048fe400078ec0ff */
[----:B------:R-:W-:-:S03]  /*ac60*/  LOP3.LUT R29, R29, 0x3f, RZ, 0xc0, !PT ;  /* 0x0000003f1d1d7812 */ /* 0x000fc600078ec0ff */
[----:B------:R-:W-:Y:S01]  /*ac70*/  IMAD R0, R3, 0x8, R0 ;  /* 0x0000000803007824 */ /* 0x000fe200078e0200 */
[----:B------:R-:W-:Y:S01]  /*ac80*/  BAR.SYNC.DEFER_BLOCKING 0x0 ;  /* 0x0000000000007b1d */ /* 0x000fe20000010000 */
[----:B------:R-:W-:-:S05]  /*ac90*/  LEA R29, R29, UR4, 0x4 ;  /* 0x000000041d1d7c11 */ /* 0x000fca000f8e20ff */
[----:B------:R-:W-:Y:S01]  /*aca0*/  ULDC.64 UR4, c[0x0][0x220] ;  /* 0x0000880000047ab9 */ /* 0x000fe20000000a00 */
[----:B------:R-:W-:Y:S04]  /*acb0*/  STL [R1+0x50], R29 ;  /* 0x0000501d01007387 */ /* 0x000fe80000100800 */
[----:B------:R-:W-:Y:S04]  /*acc0*/  STL [R1+0x778], R25 ;  /* 0x0007781901007387 */ /* 0x000fe80000100800 */
[----:B------:R-:W-:Y:S01]  /*acd0*/  STSM.16.M88.4 [R0], R24 ;  /* 0x0000001800007844 */ /* 0x000fe20000000200 */
[----:B------:R-:W-:Y:S06]  /*ace0*/  BAR.SYNC.DEFER_BLOCKING 0x0 ;  /* 0x0000000000007b1d */ /* 0x000fec0000010000 */
[----:B------:R-:W0:Y:S02]  /*acf0*/  LDS.128 R24, [R29] ;  /* 0x000000001d187984 */ /* 0x000e240000000c00 */
[----:B------:R-:W-:Y:S06]  /*ad00*/  BAR.SYNC.DEFER_BLOCKING 0x0 ;  /* 0x0000000000007b1d */ /* 0x000fec0000010000 */
[----:B------:R1:W-:Y:S04]  /*ad10*/  STSM.16.M88.4 [R0], R20 ;  /* 0x0000001400007844 */ /* 0x0003e80000000200 */
[----:B0-----:R-:W-:Y:S04]  /*ad20*/  STL.64 [R1+0x20], R24 ;  /* 0x0000201801007387 */ /* 0x001fe80000100a00 */
[----:B------:R-:W-:Y:S01]  /*ad30*/  STL.64 [R1+0x28], R26 ;  /* 0x0000281a01007387 */ /* 0x000fe20000100a00 */
[----:B------:R-:W-:Y:S06]  /*ad40*/  BAR.SYNC.DEFER_BLOCKING 0x0 ;  /* 0x0000000000007b1d */ /* 0x000fec0000010000 */
[----:B------:R-:W0:Y:S02]  /*ad50*/  LDS.128 R24, [R29] ;  /* 0x000000001d187984 */ /* 0x000e240000000c00 */
[----:B------:R-:W-:Y:S06]  /*ad60*/  BAR.SYNC.DEFER_BLOCKING 0x0 ;  /* 0x0000000000007b1d */ /* 0x000fec0000010000 */
[----:B------:R-:W-:Y:S02]  /*ad70*/  STSM.16.M88.4 [R0], R16 ;  /* 0x0000001000007844 */ /* 0x000fe40000000200 */
[----:B------:R-:W-:Y:S06]  /*ad80*/  BAR.SYNC.DEFER_BLOCKING 0x0 ;  /* 0x0000000000007b1d */ /* 0x000fec0000010000 */
[----:B------:R-:W3:Y:S02]  /*ad90*/  LDS.128 R16, [R29] ;  /* 0x000000001d107984 */ /* 0x000ee40000000c00 */
[----:B------:R-:W-:Y:S06]  /*ada0*/  BAR.SYNC.DEFER_BLOCKING 0x0 ;  /* 0x0000000000007b1d */ /* 0x000fec0000010000 */
[----:B------:R-:W-:Y:S02]  /*adb0*/  STSM.16.M88.4 [R0], R12 ;  /* 0x0000000c00007844 */ /* 0x000fe40000000200 */
[----:B------:R-:W-:Y:S06]  /*adc0*/  BAR.SYNC.DEFER_BLOCKING 0x0 ;  /* 0x0000000000007b1d */ /* 0x000fec0000010000 */
[----:B------:R-:W4:Y:S02]  /*add0*/  LDS.128 R12, [R29] ;  /* 0x000000001d0c7984 */ /* 0x000f240000000c00 */
[----:B------:R-:W-:Y:S01]  /*ade0*/  BAR.SYNC.DEFER_BLOCKING 0x0 ;  /* 0x0000000000007b1d */ /* 0x000fe20000010000 */
[----:B--2---:R-:W-:-:S05]  /*adf0*/  VIADD R2, R28, 0x1 ;  /* 0x000000011c027836 */ /* 0x004fca0000000000 */
[----:B------:R-:W-:Y:S01]  /*ae00*/  ISETP.GE.AND P2, PT, R2, UR9, PT ;  /* 0x0000000902007c0c */ /* 0x000fe2000bf46270 */
[----:B------:R-:W-:Y:S02]  /*ae10*/  VIADD R2, R28, 0x2 ;  /* 0x000000021c027836 */ /* 0x000fe40000000000 */
[----:B------:R-:W2:Y:S03]  /*ae20*/  LDC R28, c[0x0][0x244] ;  /* 0x00009100ff1c7b82 */ /* 0x000ea60000000800 */
[----:B------:R-:W-:Y:S02]  /*ae30*/  ISETP.GE.AND P6, PT, R2, UR9, PT ;  /* 0x0000000902007c0c */ /* 0x000fe4000bfc6270 */
[----:B------:R-:W2:Y:S04]  /*ae40*/  LDL R2, [R1+0x700] ;  /* 0x0007000001027983 */ /* 0x000ea80000100800 */
[----:B-1----:R-:W2:Y:S04]  /*ae50*/  LDL.LU R20, [R1] ;  /* 0x0000000001147983 */ /* 0x002ea80000300800 */
[----:B------:R-:W-:Y:S01]  /*ae60*/  STSM.16.M88.4 [R0], R8 ;  /* 0x0000000800007844 */ /* 0x000fe20000000200 */
[----:B------:R-:W-:Y:S06]  /*ae70*/  BAR.SYNC.DEFER_BLOCKING 0x0 ;  /* 0x0000000000007b1d */ /* 0x000fec0000010000 */
[----:B0-----:R-:W-:Y:S04]  /*ae80*/  STL.64 [R1+0x10], R24 ;  /* 0x0000101801007387 */ /* 0x001fe80000100a00 */
[----:B------:R-:W-:Y:S04]  /*ae90*/  STL.64 [R1+0x18], R26 ;  /* 0x0000181a01007387 */ /* 0x000fe80000100a00 */
[----:B------:R-:W2:Y:S04]  /*aea0*/  LDL.LU R21, [R1+0x4] ;  /* 0x0000040001157983 */ /* 0x000ea80000300800 */
[----:B------:R-:W2:Y:S04]  /*aeb0*/  LDL.LU R22, [R1+0x8] ;  /* 0x0000080001167983 */ /* 0x000ea80000300800 */
[----:B------:R-:W0:Y:S01]  /*aec0*/  LDS.128 R8, [R29] ;  /* 0x000000001d087984 */ /* 0x000e220000000c00 */
[----:B------:R-:W-:Y:S06]  /*aed0*/  BAR.SYNC.DEFER_BLOCKING 0x0 ;  /* 0x0000000000007b1d */ /* 0x000fec0000010000 */
[----:B------:R-:W2:Y:S04]  /*aee0*/  LDL.LU R23, [R1+0xc] ;  /* 0x00000c0001177983 */ /* 0x000ea80000300800 */
[----:B---3--:R-:W-:Y:S04]  /*aef0*/  STL [R1+0x758], R17 ;  /* 0x0007581101007387 */ /* 0x008fe80000100800 */
[----:B------:R-:W-:Y:S04]  /*af00*/  STL [R1+0x740], R18 ;  /* 0x0007401201007387 */ /* 0x000fe80000100800 */
[----:B------:R-:W-:Y:S04]  /*af10*/  STL [R1+0x768], R18 ;  /* 0x0007681201007387 */ /* 0x000fe80000100800 */
[----:B------:R-:W-:Y:S04]  /*af20*/  STSM.16.M88.4 [R0], R4 ;  /* 0x0000000400007844 */ /* 0x000fe80000000200 */
[----:B------:R-:W-:Y:S04]  /*af30*/  STL [R1+0x72c], R19 ;  /* 0x00072c1301007387 */ /* 0x000fe80000100800 */
[----:B----4-:R1:W-:Y:S04]  /*af40*/  STL.64 [R1+0x760], R12 ;  /* 0x0007600c01007387 */ /* 0x0103e80000100a00 */
[----:B------:R-:W-:Y:S04]  /*af50*/  STL [R1+0x730], R15 ;  /* 0x0007300f01007387 */ /* 0x000fe80000100800 */
[----:B------:R-:W-:Y:S04]  /*af60*/  STL.64 [R1+0x738], R14 ;  /* 0x0007380e01007387 */ /* 0x000fe80000100a00 */
[----:B-1----:R-:W3:Y:S04]  /*af70*/  LDL R12, [R1+0x708] ;  /* 0x00070800010c7983 */ /* 0x002ee80000100800 */
[----:B0-----:R-:W-:Y:S04]  /*af80*/  STL.64 [R1+0x40], R8 ;  /* 0x0000400801007387 */ /* 0x001fe80000100a00 */
[----:B------:R-:W-:Y:S01]  /*af90*/  STL.64 [R1+0x48], R10 ;  /* 0x0000480a01007387 */ /* 0x000fe20000100a00 */
[----:B------:R-:W-:Y:S06]  /*afa0*/  BAR.SYNC.DEFER_BLOCKING 0x0 ;  /* 0x0000000000007b1d */ /* 0x000fec0000010000 */
[----:B------:R-:W4:Y:S04]  /*afb0*/  LDL.LU R24, [R1+0x30] ;  /* 0x0000300001187983 */ /* 0x000f280000300800 */
[----:B------:R-:W4:Y:S04]  /*afc0*/  LDL.LU R25, [R1+0x34] ;  /* 0x0000340001197983 */ /* 0x000f280000300800 */
[----:B------:R-:W4:Y:S04]  /*afd0*/  LDL.LU R26, [R1+0x38] ;  /* 0x00003800011a7983 */ /* 0x000f280000300800 */
[----:B------:R-:W4:Y:S04]  /*afe0*/  LDL.LU R27, [R1+0x3c] ;  /* 0x00003c00011b7983 */ /* 0x000f280000300800 */
[----:B------:R-:W0:Y:S04]  /*aff0*/  LDS.128 R8, [R29] ;  /* 0x000000001d087984 */ /* 0x000e280000000c00 */
[----:B------:R-:W3:Y:S01]  /*b000*/  LDL.LU R19, [R1+0x20] ;  /* 0x0000200001137983 */ /* 0x000ee20000300800 */
[----:B------:R-:W-:Y:S06]  /*b010*/  BAR.SYNC.DEFER_BLOCKING 0x0 ;  /* 0x0000000000007b1d */ /* 0x000fec0000010000 */
[----:B0-----:R0:W-:Y:S04]  /*b020*/  STL [R1+0x728], R8 ;  /* 0x0007280801007387 */ /* 0x0011e80000100800 */
[----:B0-----:R-:W4:Y:S04]  /*b030*/  LDL.LU R8, [R1+0x50] ;  /* 0x0000500001087983 */ /* 0x001f280000300800 */
[----:B------:R0:W-:Y:S04]  /*b040*/  STL [R1+0x724], R9 ;  /* 0x0007240901007387 */ /* 0x0001e80000100800 */
[----:B0-----:R-:W3:Y:S04]  /*b050*/  LDL R9, [R1+0x700] ;  /* 0x0007000001097983 */ /* 0x001ee80000100800 */
[----:B------:R0:W-:Y:S04]  /*b060*/  STL [R1+0x71c], R10 ;  /* 0x00071c0a01007387 */ /* 0x0001e80000100800 */
[----:B0-----:R-:W3:Y:S04]  /*b070*/  LDL.LU R10, [R1+0x704] ;  /* 0x00070400010a7983 */ /* 0x001ee80000300800 */
[----:B------:R-:W-:Y:S04]  /*b080*/  STL [R1+0x718], R11 ;  /* 0x0007180b01007387 */ /* 0x000fe80000100800 */
[----:B------:R-:W3:Y:S01]  /*b090*/  LDL.LU R18, [R1+0x10] ;  /* 0x0000100001127983 */ /* 0x000ee20000300800 */
[----:B--2---:R-:W-:-:S03]  /*b0a0*/  IMAD R3, R2, R28, RZ ;  /* 0x0000001c02037224 */ /* 0x004fc600078e02ff */
[----:B------:R-:W-:Y:S01]  /*b0b0*/  STSM.16.M88.4 [R0], R20 ;  /* 0x0000001400007844 */ /* 0x000fe20000000200 */
[----:B------:R-:W-:Y:S06]  /*b0c0*/  BAR.SYNC.DEFER_BLOCKING 0x0 ;  /* 0x0000000000007b1d */ /* 0x000fec0000010000 */
[----:B----4-:R-:W0:Y:S02]  /*b0d0*/  LDS.128 R20, [R8] ;  /* 0x0000000008147984 */ /* 0x010e240000000c00 */
[----:B------:R-:W-:Y:S06]  /*b0e0*/  BAR.SYNC.DEFER_BLOCKING 0x0 ;  /* 0x0000000000007b1d */ /* 0x000fec0000010000 */
[----:B------:R-:W-:Y:S04]  /*b0f0*/  STSM.16.M88.4 [R0], R24 ;  /* 0x0000001800007844 */ /* 0x000fe80000000200 */
[----:B0-----:R-:W-:Y:S04]  /*b100*/  STL.64 [R1+0x748], R20 ;  /* 0x0007481401007387 */ /* 0x001fe80000100a00 */
[----:B------:R0:W-:Y:S04]  /*b110*/  STL [R1+0x720], R22 ;  /* 0x0007201601007387 */ /* 0x0001e80000100800 */
[----:B0-----:R-:W2:Y:S04]  /*b120*/  LDL R22, [R1+0x708] ;  /* 0x0007080001167983 */ /* 0x001ea80000100800 */
[----:B------:R0:W-:Y:S04]  /*b130*/  STL [R1+0x714], R23 ;  /* 0x0007141701007387 */ /* 0x0001e80000100800 */
[----:B------:R-:W4:Y:S04]  /*b140*/  LDL.LU R25, [R1+0x778] ;  /* 0x0007780001197983 */ /* 0x000f280000300800 */
[----:B------:R-:W2:Y:S04]  /*b150*/  LDL.LU R11, [R1+0x710] ;  /* 0x00071000010b7983 */ /* 0x000ea80000300800 */
[----:B0-----:R-:W2:Y:S01]  /*b160*/  LDL.LU R23, [R1+0x70c] ;  /* 0x00070c0001177983 */ /* 0x001ea20000300800 */
[----:B------:R-:W-:Y:S01]  /*b170*/  IMAD R5, R28, 0x40, R3 ;  /* 0x000000401c057824 */ /* 0x000fe200078e0203 */
[----:B---3--:R-:W-:-:S02]  /*b180*/  ISETP.GE.AND P1, PT, R9, UR8, PT ;  /* 0x0000000809007c0c */ /* 0x008fc4000bf26270 */
[----:B------:R-:W-:Y:S01]  /*b190*/  ISETP.GE.AND P0, PT, R10, UR9, PT ;  /* 0x000000090a007c0c */ /* 0x000fe2000bf06270 */
[----:B------:R-:W-:Y:S01]  /*b1a0*/  IMAD R7, R28, 0x40, R5 ;  /* 0x000000401c077824 */ /* 0x000fe200078e0205 */
[----:B------:R-:W-:Y:S02]  /*b1b0*/  LEA R2, P3, R3, UR4, 0x1 ;  /* 0x0000000403027c11 */ /* 0x000fe4000f8608ff */
[----:B------:R-:W-:Y:S01]  /*b1c0*/  ISETP.LT.AND P1, PT, R10, UR9, !P1 ;  /* 0x000000090a007c0c */ /* 0x000fe2000cf21270 */
[----:B------:R-:W-:Y:S01]  /*b1d0*/  BAR.SYNC.DEFER_BLOCKING 0x0 ;  /* 0x0000000000007b1d */ /* 0x000fe20000010000 */
[----:B------:R-:W-:Y:S02]  /*b1e0*/  LEA R4, P5, R5, UR4, 0x1 ;  /* 0x0000000405047c11 */ /* 0x000fe4000f8a08ff */
[----:B------:R-:W-:Y:S02]  /*b1f0*/  ISETP.LT.AND P4, PT, R12, UR8, !P0 ;  /* 0x000000080c007c0c */ /* 0x000fe4000c781270 */
[----:B------:R-:W-:Y:S01]  /*b200*/  LEA.HI.X.SX32 R3, R3, UR5, 0x1, P3 ;  /* 0x0000000503037c11 */ /* 0x000fe200098f0eff */
[----:B------:R-:W-:Y:S01]  /*b210*/  IMAD R12, R10, UR6, RZ ;  /* 0x000000060a0c7c24 */ /* 0x000fe2000f8e02ff */
[----:B------:R-:W-:-:S02]  /*b220*/  LEA R6, P3, R7, UR4, 0x1 ;  /* 0x0000000407067c11 */ /* 0x000fc4000f8608ff */
[----:B------:R-:W-:Y:S01]  /*b230*/  LEA.HI.X.SX32 R5, R5, UR5, 0x1, P5 ;  /* 0x0000000505057c11 */ /* 0x000fe2000a8f0eff */
[----:B------:R-:W-:Y:S01]  /*b240*/  IMAD R0, R28, 0x40, R7 ;  /* 0x000000401c007824 */ /* 0x000fe200078e0207 */
[----:B------:R-:W-:Y:S01]  /*b250*/  LEA.HI.X.SX32 R7, R7, UR5, 0x1, P3 ;  /* 0x0000000507077c11 */ /* 0x000fe200098f0eff */
[----:B------:R-:W-:-:S04]  /*b260*/  IMAD.WIDE R28, R12, 0x2, R2 ;  /* 0x000000020c1c7825 */ /* 0x000fc800078e0202 */
[----:B------:R-:W-:Y:S01]  /*b270*/  IMAD.WIDE R26, R12, 0x2, R4 ;  /* 0x000000020c1a7825 */ /* 0x000fe200078e0204 */
[----:B------:R-:W-:Y:S01]  /*b280*/  LEA R24, P5, R0, UR4, 0x1 ;  /* 0x0000000400187c11 */ /* 0x000fe2000f8a08ff */
[----:B------:R0:W-:Y:S02]  /*b290*/  @P1 STG.E.U16 desc[UR10][R28.64], R19 ;  /* 0x000000131c001986 */ /* 0x0001e4000c10150a */
[----:B------:R-:W-:Y:S01]  /*b2a0*/  VIADD R20, R12, UR6 ;  /* 0x000000060c147c36 */ /* 0x000fe20008000000 */
[----:B------:R-:W-:Y:S02]  /*b2b0*/  PRMT R17, R18, 0x7632, R17 ;  /* 0x0000763212117816 */ /* 0x000fe40000000011 */
[----:B----4-:R-:W-:Y:S02]  /*b2c0*/  PRMT R25, R19, 0x7632, R25 ;  /* 0x0000763213197816 */ /* 0x010fe40000000019 */
[----:B0-----:R-:W3:Y:S01]  /*b2d0*/  LDL.LU R19, [R1+0x24] ;  /* 0x0000240001137983 */ /* 0x001ee20000300800 */
[----:B--2---:R-:W-:-:S03]  /*b2e0*/  ISETP.LT.AND P3, PT, R11, UR8, !P0 ;  /* 0x000000080b007c0c */ /* 0x004fc6000c761270 */
[----:B------:R0:W-:Y:S01]  /*b2f0*/  @P4 STG.E.U16 desc[UR10][R26.64], R25 ;  /* 0x000000191a004986 */ /* 0x0001e2000c10150a */
[----:B------:R-:W-:Y:S02]  /*b300*/  ISETP.LT.AND P4, PT, R9, UR8, !P2 ;  /* 0x0000000809007c0c */ /* 0x000fe4000d781270 */
[----:B------:R-:W-:Y:S01]  /*b310*/  ISETP.LT.AND P0, PT, R23, UR8, !P0 ;  /* 0x0000000817007c0c */ /* 0x000fe2000c701270 */
[----:B------:R1:W-:Y:S04]  /*b320*/  STL.64 [R1+0x770], R8 ;  /* 0x0007700801007387 */ /* 0x0003e80000100a00 */
[----:B------:R-:W2:Y:S01]  /*b330*/  LDL.LU R15, [R1+0x14] ;  /* 0x00001400010f7983 */ /* 0x000ea20000300800 */
[----:B0-----:R-:W-:Y:S01]  /*b340*/  LEA.HI.X.SX32 R25, R0, UR5, 0x1, P5 ;  /* 0x0000000500197c11 */ /* 0x001fe2000a8f0eff */
[----:B-1----:R-:W-:-:S04]  /*b350*/  IMAD.WIDE R8, R12, 0x2, R6 ;  /* 0x000000020c087825 */ /* 0x002fc800078e0206 */
[----:B------:R-:W-:Y:S01]  /*b360*/  IMAD.WIDE R12, R12, 0x2, R24 ;  /* 0x000000020c0c7825 */ /* 0x000fe200078e0218 */
[----:B------:R0:W-:Y:S04]  /*b370*/  @P3 STG.E.U16 desc[UR10][R8.64], R18 ;  /* 0x0000001208003986 */ /* 0x0001e8000c10150a */
[----:B------:R1:W-:Y:S04]  /*b380*/  @P0 STG.E.U16 desc[UR10][R12.64], R17 ;  /* 0x000000110c000986 */ /* 0x0003e8000c10150a */
[----:B0-----:R-:W4:Y:S04]  /*b390*/  LDL.LU.64 R8, [R1+0x770] ;  /* 0x0007700001087983 */ /* 0x001f280000300a00 */
[----:B------:R-:W3:Y:S04]  /*b3a0*/  LDL.LU R18, [R1+0x768] ;  /* 0x0007680001127983 */ /* 0x000ee80000300800 */
[----:B-1----:R-:W2:Y:S01]  /*b3b0*/  LDL.LU.64 R12, [R1+0x760] ;  /* 0x00076000010c7983 */ /* 0x002ea20000300a00 */
[----:B------:R-:W-:Y:S01]  /*b3c0*/  ISETP.LT.AND P5, PT, R22, UR8, !P2 ;  /* 0x0000000816007c0c */ /* 0x000fe2000d7a1270 */
[----:B------:R-:W-:Y:S01]  /*b3d0*/  IMAD.WIDE R28, R20, 0x2, R2 ;  /* 0x00000002141c7825 */ /* 0x000fe200078e0202 */
[----:B------:R-:W-:Y:S01]  /*b3e0*/  ISETP.LT.AND P0, PT, R11, UR8, !P2 ;  /* 0x000000080b007c0c */ /* 0x000fe2000d701270 */
[----:B------:R-:W3:Y:S01]  /*b3f0*/  LDL.LU R17, [R1+0x758] ;  /* 0x0007580001117983 */ /* 0x000ee20000300800 */
[----:B------:R-:W-:Y:S01]  /*b400*/  PRMT R21, R16, 0x7632, R21 ;  /* 0x0000763210157816 */ /* 0x000fe20000000015 */
[----:B------:R-:W-:-:S02]  /*b410*/  IMAD.WIDE R26, R20, 0x2, R4 ;  /* 0x00000002141a7825 */ /* 0x000fc400078e0204 */
[----:B------:R0:W-:Y:S06]  /*b420*/  @P4 STG.E.U16 desc[UR10][R28.64], R16 ;  /* 0x000000101c004986 */ /* 0x0001ec000c10150a */
[----:B------:R-:W-:Y:S01]  /*b430*/  @P5 STG.E.U16 desc[UR10][R26.64], R21 ;  /* 0x000000151a005986 */ /* 0x000fe2000c10150a */
[----:B------:R-:W-:Y:S01]  /*b440*/  VIADD R0, R10, 0x3 ;  /* 0x000000030a007836 */ /* 0x000fe20000000000 */
[----:B------:R-:W-:-:S04]  /*b450*/  ISETP.LT.AND P2, PT, R23, UR8, !P2 ;  /* 0x0000000817007c0c */ /* 0x000fc8000d741270 */
[----:B------:R-:W-:Y:S01]  /*b460*/  ISETP.GE.AND P1, PT, R0, UR9, PT ;  /* 0x0000000900007c0c */ /* 0x000fe2000bf26270 */
[----:B------:R-:W-:-:S04]  /*b470*/  VIADD R0, R20, UR6 ;  /* 0x0000000614007c36 */ /* 0x000fc80008000000 */
[----:B0-----:R-:W-:Y:S01]  /*b480*/  IMAD.WIDE R28, R0, 0x2, R2 ;  /* 0x00000002001c7825 */ /* 0x001fe200078e0202 */
[----:B----4-:R-:W-:Y:S01]  /*b490*/  ISETP.LT.AND P4, PT, R9, UR8, !P6 ;  /* 0x0000000809007c0c */ /* 0x010fe2000f781270 */
[----:B------:R0:W-:Y:S02]  /*b4a0*/  STL.64 [R1+0x750], R8 ;  /* 0x0007500801007387 */ /* 0x0001e40000100a00 */
[----:B0-----:R-:W-:-:S05]  /*b4b0*/  IMAD.WIDE R8, R20, 0x2, R6 ;  /* 0x0000000214087825 */ /* 0x001fca00078e0206 */
[----:B--2---:R0:W-:Y:S04]  /*b4c0*/  @P0 STG.E.U16 desc[UR10][R8.64], R12 ;  /* 0x0000000c08000986 */ /* 0x0041e8000c10150a */
[----:B0-----:R-:W2:Y:S01]  /*b4d0*/  LDL.LU.64 R8, [R1+0x750] ;  /* 0x0007500001087983 */ /* 0x001ea20000300a00 */
[----:B------:R-:W-:Y:S01]  /*b4e0*/  IMAD.WIDE R20, R20, 0x2, R24 ;  /* 0x0000000214147825 */ /* 0x000fe200078e0218 */
[----:B---3--:R-:W-:Y:S02]  /*b4f0*/  PRMT R18, R12, 0x7632, R18 ;  /* 0x000076320c127816 */ /* 0x008fe40000000012 */
[----:B------:R-:W-:-:S03]  /*b500*/  PRMT R14, R19, 0x7632, R14 ;  /* 0x00007632130e7816 */ /* 0x000fc6000000000e */
[----:B------:R0:W-:Y:S04]  /*b510*/  @P2 STG.E.U16 desc[UR10][R20.64], R18 ;  /* 0x0000001214002986 */ /* 0x0001e8000c10150a */
[----:B------:R1:W-:Y:S04]  /*b520*/  @P4 STG.E.U16 desc[UR10][R28.64], R19 ;  /* 0x000000131c004986 */ /* 0x0003e8000c10150a */
[----:B0-----:R-:W3:Y:S04]  /*b530*/  LDL.LU.64 R20, [R1+0x748] ;  /* 0x0007480001147983 */ /* 0x001ee80000300a00 */
[----:B------:R-:W4:Y:S04]  /*b540*/  LDL.LU R18, [R1+0x740] ;  /* 0x0007400001127983 */ /* 0x000f280000300800 */
[----:B-1----:R-:W3:Y:S01]  /*b550*/  LDL.LU R19, [R1+0x28] ;  /* 0x0000280001137983 */ /* 0x002ee20000300800 */
[----:B------:R-:W-:Y:S01]  /*b560*/  ISETP.LT.AND P5, PT, R22, UR8, !P6 ;  /* 0x0000000816007c0c */ /* 0x000fe2000f7a1270 */
[----:B------:R-:W-:Y:S01]  /*b570*/  VIADD R16, R10, 0x4 ;  /* 0x000000040a107836 */ /* 0x000fe20000000000 */
[----:B------:R-:W-:Y:S01]  /*b580*/  ISETP.LT.AND P3, PT, R11, UR8, !P6 ;  /* 0x000000080b007c0c */ /* 0x000fe2000f761270 */
[----:B------:R-:W-:Y:S01]  /*b590*/  IMAD.WIDE R26, R0, 0x2, R4 ;  /* 0x00000002001a7825 */ /* 0x000fe200078e0204 */
[----:B------:R-:W-:-:S02]  /*b5a0*/  ISETP.LT.AND P6, PT, R23, UR8, !P6 ;  /* 0x0000000817007c0c */ /* 0x000fc4000f7c1270 */
[----:B------:R-:W-:Y:S01]  /*b5b0*/  ISETP.GE.AND P0, PT, R16, UR9, PT ;  /* 0x0000000910007c0c */ /* 0x000fe2000bf06270 */
[----:B------:R-:W-:Y:S02]  /*b5c0*/  VIADD R16, R10, 0x5 ;  /* 0x000000050a107836 */ /* 0x000fe40000000000 */
[----:B------:R-:W-:-:S04]  /*b5d0*/  VIADD R12, R0, UR6 ;  /* 0x00000006000c7c36 */ /* 0x000fc80008000000 */
[----:B------:R0:W-:Y:S01]  /*b5e0*/  @P5 STG.E.U16 desc[UR10][R26.64], R14 ;  /* 0x0000000e1a005986 */ /* 0x0001e2000c10150a */
[----:B------:R-:W-:Y:S02]  /*b5f0*/  ISETP.LT.AND P5, PT, R22, UR8, !P1 ;  /* 0x0000000816007c0c */ /* 0x000fe4000cfa1270 */
[----:B------:R-:W-:Y:S02]  /*b600*/  ISETP.GE.AND P2, PT, R16, UR9, PT ;  /* 0x0000000910007c0c */ /* 0x000fe4000bf46270 */
[----:B------:R-:W-:Y:S01]  /*b610*/  PRMT R16, R15, 0x7632, R16 ;  /* 0x000076320f107816 */ /* 0x000fe20000000010 */
[----:B0-----:R-:W-:-:S05]  /*b620*/  IMAD.WIDE R26, R0, 0x2, R6 ;  /* 0x00000002001a7825 */ /* 0x001fca00078e0206 */
[----:B------:R0:W-:Y:S01]  /*b630*/  @P3 STG.E.U16 desc[UR10][R26.64], R15 ;  /* 0x0000000f1a003986 */ /* 0x0001e2000c10150a */
[----:B------:R-:W-:Y:S01]  /*b640*/  ISETP.LT.AND P3, PT, R11, UR8, !P1 ;  /* 0x000000080b007c0c */ /* 0x000fe2000cf61270 */
[----:B------:R-:W-:-:S04]  /*b650*/  IMAD.WIDE R28, R12, 0x2, R2 ;  /* 0x000000020c1c7825 */ /* 0x000fc800078e0202 */
[----:B0-----:R-:W-:Y:S01]  /*b660*/  IMAD.WIDE R14, R0, 0x2, R24 ;  /* 0x00000002000e7825 */ /* 0x001fe200078e0218 */
[----:B------:R-:W-:-:S03]  /*b670*/  PRMT R0, R17, 0x7632, R0 ;  /* 0x0000763211007816 */ /* 0x000fc60000000000 */
[----:B------:R-:W-:Y:S01]  /*b680*/  IMAD.WIDE R26, R12, 0x2, R4 ;  /* 0x000000020c1a7825 */ /* 0x000fe200078e0204 */
[----:B------:R0:W-:Y:S04]  /*b690*/  @P6 STG.E.U16 desc[UR10][R14.64], R16 ;  /* 0x000000100e006986 */ /* 0x0001e8000c10150a */
[----:B0-----:R-:W4:Y:S01]  /*b6a0*/  LDL.LU.64 R14, [R1+0x738] ;  /* 0x00073800010e7983 */ /* 0x001f220000300a00 */
[----:B--2---:R-:W-:Y:S02]  /*b6b0*/  ISETP.LT.AND P4, PT, R9, UR8, !P1 ;  /* 0x0000000809007c0c */ /* 0x004fe4000cf81270 */
[----:B------:R-:W-:-:S11]  /*b6c0*/  ISETP.LT.AND P1, PT, R23, UR8, !P1 ;  /* 0x0000000817007c0c */ /* 0x000fd6000cf21270 */
[----:B------:R0:W-:Y:S04]  /*b6d0*/  @P4 STG.E.U16 desc[UR10][R28.64], R17 ;  /* 0x000000111c004986 */ /* 0x0001e8000c10150a */
[----:B------:R1:W-:Y:S01]  /*b6e0*/  @P5 STG.E.U16 desc[UR10][R26.64], R0 ;  /* 0x000000001a005986 */ /* 0x0003e2000c10150a */
[----:B0-----:R-:W-:Y:S02]  /*b6f0*/  VIADD R28, R10, 0x6 ;  /* 0x000000060a1c7836 */ /* 0x001fe40000000000 */
[----:B-1----:R-:W-:Y:S01]  /*b700*/  IMAD.WIDE R26, R12, 0x2, R6 ;  /* 0x000000020c1a7825 */ /* 0x002fe200078e0206 */
[----:B------:R-:W-:-:S03]  /*b710*/  PRMT R29, R13, 0x7632, R29 ;  /* 0x000076320d1d7816 */ /* 0x000fc6000000001d */
[----:B------:R-:W-:Y:S01]  /*b720*/  IMAD.WIDE R16, R12, 0x2, R24 ;  /* 0x000000020c107825 */ /* 0x000fe200078e0218 */
[----:B------:R0:W-:Y:S01]  /*b730*/  @P3 STG.E.U16 desc[UR10][R26.64], R13 ;  /* 0x0000000d1a003986 */ /* 0x0001e2000c10150a */
[----:B------:R-:W-:Y:S02]  /*b740*/  ISETP.GE.AND P3, PT, R28, UR9, PT ;  /* 0x000000091c007c0c */ /* 0x000fe4000bf66270 */
[----:B------:R-:W-:Y:S01]  /*b750*/  VIADD R28, R10, 0x7 ;  /* 0x000000070a1c7836 */ /* 0x000fe20000000000 */
[----:B------:R3:W-:Y:S04]  /*b760*/  @P1 STG.E.U16 desc[UR10][R16.64], R29 ;  /* 0x0000001d10001986 */ /* 0x0007e8000c10150a */
[----:B------:R-:W-:Y:S02]  /*b770*/  ISETP.GE.AND P1, PT, R28, UR9, PT ;  /* 0x000000091c007c0c */ /* 0x000fe4000bf26270 */
[----:B------:R-:W2:Y:S01]  /*b780*/  LDL.LU R28, [R1+0x18] ;  /* 0x00001800011c7983 */ /* 0x000ea20000300800 */
[----:B------:R-:W-:Y:S01]  /*b790*/  ISETP.LT.AND P6, PT, R9, UR8, !P0 ;  /* 0x0000000809007c0c */ /* 0x000fe2000c7c1270 */
[----:B------:R-:W-:-:S04]  /*b7a0*/  VIADD R0, R12, UR6 ;  /* 0x000000060c007c36 */ /* 0x000fc80008000000 */
[----:B0-----:R-:W-:Y:S01]  /*b7b0*/  IMAD.WIDE R26, R0, 0x2, R2 ;  /* 0x00000002001a7825 */ /* 0x001fe200078e0202 */
[----:B---3--:R-:W-:-:S07]  /*b7c0*/  PRMT R29, R19, 0x7632, R29 ;  /* 0x00007632131d7816 */ /* 0x008fce000000001d */
[----:B------:R0:W-:Y:S04]  /*b7d0*/  @P6 STG.E.U16 desc[UR10][R26.64], R19 ;  /* 0x000000131a006986 */ /* 0x0001e8000c10150a */
[----:B0-----:R-:W3:Y:S01]  /*b7e0*/  LDL.LU R19, [R1+0x2c] ;  /* 0x00002c0001137983 */ /* 0x001ee20000300800 */
[----:B------:R-:W-:Y:S02]  /*b7f0*/  ISETP.LT.AND P4, PT, R22, UR8, !P0 ;  /* 0x0000000816007c0c */ /* 0x000fe4000c781270 */
[----:B------:R-:W-:Y:S01]  /*b800*/  ISETP.LT.AND P5, PT, R11, UR8, !P0 ;  /* 0x000000080b007c0c */ /* 0x000fe2000c7a1270 */
[----:B------:R-:W-:Y:S01]  /*b810*/  IMAD.WIDE R16, R0, 0x2, R4 ;  /* 0x0000000200107825 */ /* 0x000fe200078e0204 */
[----:B------:R-:W-:-:S03]  /*b820*/  ISETP.LT.AND P0, PT, R23, UR8, !P0 ;  /* 0x0000000817007c0c */ /* 0x000fc6000c701270 */
[----:B------:R-:W-:Y:S01]  /*b830*/  IMAD.WIDE R12, R0, 0x2, R6 ;  /* 0x00000002000c7825 */ /* 0x000fe200078e0206 */
[----:B------:R-:W-:-:S05]  /*b840*/  ISETP.LT.AND P6, PT, R22, UR8, !P2 ;  /* 0x0000000816007c0c */ /* 0x000fca000d7c1270 */
[----:B------:R0:W-:Y:S01]  /*b850*/  @P4 STG.E.U16 desc[UR10][R16.64], R29 ;  /* 0x0000001d10004986 */ /* 0x0001e2000c10150a */
[----:B------:R-:W-:Y:S02]  /*b860*/  ISETP.LT.AND P4, PT, R11, UR8, !P2 ;  /* 0x000000080b007c0c */ /* 0x000fe4000d781270 */
[----:B----4-:R-:W-:Y:S01]  /*b870*/  PRMT R15, R18, 0x7632, R15 ;  /* 0x00007632120f7816 */ /* 0x010fe2000000000f */
[C---:B0-----:R-:W-:Y:S01]  /*b880*/  IMAD.WIDE R16, R0.reuse, 0x2, R24 ;  /* 0x0000000200107825 */ /* 0x041fe200078e0218 */
[----:B--2---:R0:W-:Y:S01]  /*b890*/  @P5 STG.E.U16 desc[UR10][R12.64], R28 ;  /* 0x0000001c0c005986 */ /* 0x0041e2000c10150a */
[----:B------:R-:W-:Y:S02]  /*b8a0*/  ISETP.LT.AND P5, PT, R9, UR8, !P2 ;  /* 0x0000000809007c0c */ /* 0x000fe4000d7a1270 */
[----:B0-----:R-:W-:Y:S01]  /*b8b0*/  VIADD R12, R0, UR6 ;  /* 0x00000006000c7c36 */ /* 0x001fe20008000000 */
[----:B------:R-:W-:-:S03]  /*b8c0*/  PRMT R13, R28, 0x7632, R13 ;  /* 0x000076321c0d7816 */ /* 0x000fc6000000000d */
[C---:B------:R-:W-:Y:S02]  /*b8d0*/  IMAD.WIDE R28, R12.reuse, 0x2, R2 ;  /* 0x000000020c1c7825 */ /* 0x040fe400078e0202 */
[----:B------:R0:W-:Y:S02]  /*b8e0*/  @P0 STG.E.U16 desc[UR10][R16.64], R13 ;  /* 0x0000000d10000986 */ /* 0x0001e4000c10150a */
[----:B------:R-:W-:-:S03]  /*b8f0*/  IMAD.WIDE R26, R12, 0x2, R4 ;  /* 0x000000020c1a7825 */ /* 0x000fc600078e0204 */
[----:B------:R1:W-:Y:S01]  /*b900*/  @P5 STG.E.U16 desc[UR10][R28.64], R18 ;  /* 0x000000121c005986 */ /* 0x0003e2000c10150a */
[----:B------:R-:W-:Y:S01]  /*b910*/  ISETP.LT.AND P2, PT, R23, UR8, !P2 ;  /* 0x0000000817007c0c */ /* 0x000fe2000d741270 */
[----:B------:R-:W-:Y:S02]  /*b920*/  VIADD R0, R10, 0x8 ;  /* 0x000000080a007836 */ /* 0x000fe40000000000 */
[----:B------:R2:W-:Y:S01]  /*b930*/  @P6 STG.E.U16 desc[UR10][R26.64], R15 ;  /* 0x0000000f1a006986 */ /* 0x0005e2000c10150a */
[----:B0-----:R-:W-:Y:S02]  /*b940*/  IMAD.WIDE R16, R12, 0x2, R6 ;  /* 0x000000020c107825 */ /* 0x001fe400078e0206 */
[----:B------:R-:W-:Y:S01]  /*b950*/  ISETP.GE.AND P0, PT, R0, UR9, PT ;  /* 0x0000000900007c0c */ /* 0x000fe2000bf06270 */
[----:B-1----:R-:W4:Y:S04]  /*b960*/  LDL.LU R29, [R1+0x1c] ;  /* 0x00001c00011d7983 */ /* 0x002f280000300800 */
[----:B------:R-:W-:Y:S01]  /*b970*/  @P4 STG.E.U16 desc[UR10][R16.64], R14 ;  /* 0x0000000e10004986 */ /* 0x000fe2000c10150a */
[----:B------:R-:W-:Y:S01]  /*b980*/  ISETP.LT.AND P4, PT, R9, UR8, !P3 ;  /* 0x0000000809007c0c */ /* 0x000fe2000df81270 */
[----:B------:R-:W-:Y:S01]  /*b990*/  VIADD R0, R12, UR6 ;  /* 0x000000060c007c36 */ /* 0x000fe20008000000 */
[----:B------:R-:W-:Y:S01]  /*b9a0*/  PRMT R18, R14, 0x7632, R18 ;  /* 0x000076320e127816 */ /* 0x000fe20000000012 */
[----:B--2---:R-:W-:Y:S01]  /*b9b0*/  IMAD.WIDE R26, R12, 0x2, R24 ;  /* 0x000000020c1a7825 */ /* 0x004fe200078e0218 */
[----:B------:R-:W2:Y:S03]  /*b9c0*/  LDL.LU R15, [R1+0x730] ;  /* 0x00073000010f7983 */ /* 0x000ea60000300800 */
[----:B------:R-:W-:Y:S01]  /*b9d0*/  IMAD.WIDE R12, R0, 0x2, R2 ;  /* 0x00000002000c7825 */ /* 0x000fe200078e0202 */
[----:B------:R-:W-:Y:S01]  /*b9e0*/  @P2 STG.E.U16 desc[UR10][R26.64], R18 ;  /* 0x000000121a002986 */ /* 0x000fe2000c10150a */
[----:B---3--:R-:W-:-:S04]  /*b9f0*/  PRMT R28, R19, 0x7632, R28 ;  /* 0x00007632131c7816 */ /* 0x008fc8000000001c */
[----:B------:R0:W-:Y:S04]  /*ba00*/  @P4 STG.E.U16 desc[UR10][R12.64], R19 ;  /* 0x000000130c004986 */ /* 0x0001e8000c10150a */
[----:B0-----:R-:W3:Y:S01]  /*ba10*/  LDL.LU R19, [R1+0x72c] ;  /* 0x00072c0001137983 */ /* 0x001ee20000300800 */
[----:B------:R-:W-:Y:S02]  /*ba20*/  ISETP.LT.AND P5, PT, R22, UR8, !P3 ;  /* 0x0000000816007c0c */ /* 0x000fe4000dfa1270 */
[----:B------:R-:W-:Y:S01]  /*ba30*/  ISETP.LT.AND P6, PT, R11, UR8, !P3 ;  /* 0x000000080b007c0c */ /* 0x000fe2000dfc1270 */
[----:B------:R-:W-:Y:S01]  /*ba40*/  IMAD.WIDE R16, R0, 0x2, R4 ;  /* 0x0000000200107825 */ /* 0x000fe200078e0204 */
[----:B------:R-:W-:-:S03]  /*ba50*/  ISETP.LT.AND P3, PT, R23, UR8, !P3 ;  /* 0x0000000817007c0c */ /* 0x000fc6000df61270 */
[----:B------:R-:W-:Y:S02]  /*ba60*/  VIADD R14, R10, 0x9 ;  /* 0x000000090a0e7836 */ /* 0x000fe40000000000 */
[----:B------:R-:W-:Y:S01]  /*ba70*/  IMAD.WIDE R12, R0, 0x2, R6 ;  /* 0x00000002000c7825 */ /* 0x000fe200078e0206 */
[----:B------:R-:W-:Y:S02]  /*ba80*/  ISETP.LT.AND P4, PT, R9, UR8, !P1 ;  /* 0x0000000809007c0c */ /* 0x000fe4000cf81270 */
[----:B------:R-:W-:Y:S01]  /*ba90*/  ISETP.GE.AND P2, PT, R14, UR9, PT ;  /* 0x000000090e007c0c */ /* 0x000fe2000bf46270 */
[----:B------:R0:W-:Y:S01]  /*baa0*/  @P5 STG.E.U16 desc[UR10][R16.64], R28 ;  /* 0x0000001c10005986 */ /* 0x0001e2000c10150a */
[----:B------:R-:W-:Y:S01]  /*bab0*/  ISETP.LT.AND P5, PT, R22, UR8, !P1 ;  /* 0x0000000816007c0c */ /* 0x000fe2000cfa1270 */
[----:B0-----:R-:W-:-:S04]  /*bac0*/  IMAD.WIDE R16, R0, 0x2, R24 ;  /* 0x0000000200107825 */ /* 0x001fc800078e0218 */
[----:B------:R-:W-:-:S04]  /*bad0*/  VIADD R0, R0, UR6 ;  /* 0x0000000600007c36 */ /* 0x000fc80008000000 */
[----:B------:R-:W-:Y:S01]  /*bae0*/  IMAD.WIDE R26, R0, 0x2, R6 ;  /* 0x00000002001a7825 */ /* 0x000fe200078e0206 */
[----:B----4-:R0:W-:Y:S01]  /*baf0*/  @P6 STG.E.U16 desc[UR10][R12.64], R29 ;  /* 0x0000001d0c006986 */ /* 0x0101e2000c10150a */
[----:B------:R-:W-:Y:S02]  /*bb00*/  PRMT R14, R29, 0x7632, R14 ;  /* 0x000076321d0e7816 */ /* 0x000fe4000000000e */
[----:B------:R-:W-:-:S03]  /*bb10*/  ISETP.LT.AND P6, PT, R11, UR8, !P1 ;  /* 0x000000080b007c0c */ /* 0x000fc6000cfc1270 */
[----:B------:R1:W-:Y:S01]  /*bb20*/  @P3 STG.E.U16 desc[UR10][R16.64], R14 ;  /* 0x0000000e10003986 */ /* 0x0003e2000c10150a */
[----:B0-----:R-:W-:-:S05]  /*bb30*/  VIADD R12, R10, 0xa ;  /* 0x0000000a0a0c7836 */ /* 0x001fca0000000000 */
[----:B------:R-:W-:Y:S01]  /*bb40*/  ISETP.GE.AND P3, PT, R12, UR9, PT ;  /* 0x000000090c007c0c */ /* 0x000fe2000bf66270 */
[----:B-1----:R-:W-:-:S04]  /*bb50*/  IMAD.WIDE R16, R0, 0x2, R2 ;  /* 0x0000000200107825 */ /* 0x002fc800078e0202 */
[----:B------:R-:W-:Y:S01]  /*bb60*/  IMAD.WIDE R12, R0, 0x2, R4 ;  /* 0x00000002000c7825 */ /* 0x000fe200078e0204 */
[----:B---3--:R-:W-:Y:S01]  /*bb70*/  PRMT R14, R19, 0x7632, R14 ;  /* 0x00007632130e7816 */ /* 0x008fe2000000000e */
[----:B------:R-:W-:Y:S04]  /*bb80*/  @P4 STG.E.U16 desc[UR10][R16.64], R19 ;  /* 0x0000001310004986 */ /* 0x000fe8000c10150a */
[----:B------:R0:W1:Y:S04]  /*bb90*/  LDS.128 R16, [R8] ;  /* 0x0000000008107984 */ /* 0x0000680000000c00 */
[----:B------:R-:W-:Y:S04]  /*bba0*/  @P5 STG.E.U16 desc[UR10][R12.64], R14 ;  /* 0x0000000e0c005986 */ /* 0x000fe8000c10150a */
[----:B0-----:R-:W3:Y:S04]  /*bbb0*/  LDL.LU R8, [R1+0x728] ;  /* 0x0007280001087983 */ /* 0x001ee80000300800 */
[----:B--2---:R0:W-:Y:S04]  /*bbc0*/  @P6 STG.E.U16 desc[UR10][R26.64], R15 ;  /* 0x0000000f1a006986 */ /* 0x0041e8000c10150a */
[----:B0-----:R-:W2:Y:S01]  /*bbd0*/  LDL.LU R27, [R1+0x40] ;  /* 0x00004000011b7983 */ /* 0x001ea20000300800 */
[----:B------:R-:W-:-:S02]  /*bbe0*/  ISETP.LT.AND P1, PT, R23, UR8, !P1 ;  /* 0x0000000817007c0c */ /* 0x000fc4000cf21270 */
[----:B------:R-:W-:Y:S01]  /*bbf0*/  ISETP.LT.AND P4, PT, R9, UR8, !P0 ;  /* 0x0000000809007c0c */ /* 0x000fe2000c781270 */
[----:B------:R-:W-:Y:S01]  /*bc00*/  IMAD.WIDE R28, R0, 0x2, R24 ;  /* 0x00000002001c7825 */ /* 0x000fe200078e0218 */
[----:B------:R-:W-:Y:S02]  /*bc10*/  PRMT R13, R15, 0x7632, R13 ;  /* 0x000076320f0d7816 */ /* 0x000fe4000000000d */
[----:B------:R-:W-:Y:S01]  /*bc20*/  ISETP.LT.AND P5, PT, R22, UR8, !P0 ;  /* 0x0000000816007c0c */ /* 0x000fe2000c7a1270 */
[----:B------:R-:W-:Y:S02]  /*bc30*/  VIADD R12, R0, UR6 ;  /* 0x00000006000c7c36 */ /* 0x000fe40008000000 */
[----:B------:R-:W-:Y:S01]  /*bc40*/  VIADD R0, R10, 0xb ;  /* 0x0000000b0a007836 */ /* 0x000fe20000000000 */
[----:B------:R-:W-:Y:S01]  /*bc50*/  ISETP.LT.AND P6, PT, R23, UR8, !P0 ;  /* 0x0000000817007c0c */ /* 0x000fe2000c7c1270 */
[----:B------:R-:W-:Y:S02]  /*bc60*/  IMAD.WIDE R14, R12, 0x2, R2 ;  /* 0x000000020c0e7825 */ /* 0x000fe400078e0202 */
[----:B------:R0:W-:Y:S01]  /*bc70*/  @P1 STG.E.U16 desc[UR10][R28.64], R13 ;  /* 0x0000000d1c001986 */ /* 0x0001e2000c10150a */
[----:B------:R-:W-:-:S02]  /*bc80*/  ISETP.LT.AND P1, PT, R11, UR8, !P0 ;  /* 0x000000080b007c0c */ /* 0x000fc4000c721270 */
[----:B------:R-:W-:Y:S01]  /*bc90*/  ISETP.GE.AND P0, PT, R0, UR9, PT ;  /* 0x0000000900007c0c */ /* 0x000fe2000bf06270 */
[----:B0-----:R-:W-:Y:S01]  /*bca0*/  IMAD.WIDE R28, R12, 0x2, R4 ;  /* 0x000000020c1c7825 */ /* 0x001fe200078e0204 */
[----:B--2---:R-:W-:Y:S01]  /*bcb0*/  PRMT R0, R27, 0x7632, R0 ;  /* 0x000076321b007816 */ /* 0x004fe20000000000 */
[----:B------:R-:W-:Y:S01]  /*bcc0*/  @P4 STG.E.U16 desc[UR10][R14.64], R27 ;  /* 0x0000001b0e004986 */ /* 0x000fe2000c10150a */
[----:B------:R-:W-:-:S03]  /*bcd0*/  ISETP.LT.AND P4, PT, R9, UR8, !P2 ;  /* 0x0000000809007c0c */ /* 0x000fc6000d781270 */
[----:B------:R-:W2:Y:S04]  /*bce0*/  LDL.LU R9, [R1+0x724] ;  /* 0x0007240001097983 */ /* 0x000ea80000300800 */
[----:B------:R0:W-:Y:S04]  /*bcf0*/  @P5 STG.E.U16 desc[UR10][R28.64], R0 ;  /* 0x000000001c005986 */ /* 0x0001e8000c10150a */
[----:B0-----:R-:W4:Y:S04]  /*bd00*/  LDL.LU R28, [R1+0x44] ;  /* 0x00004400011c7983 */ /* 0x001f280000300800 */
[----:B------:R-:W4:Y:S01]  /*bd10*/  LDL.LU R29, [R1+0x700] ;  /* 0x00070000011d7983 */ /* 0x000f220000300800 */
[----:B------:R-:W-:Y:S01]  /*bd20*/  IMAD.WIDE R14, R12, 0x2, R6 ;  /* 0x000000020c0e7825 */ /* 0x000fe200078e0206 */
[----:B------:R-:W-:-:S02]  /*bd30*/  ISETP.LT.AND P5, PT, R22, UR8, !P2 ;  /* 0x0000000816007c0c */ /* 0x000fc4000d7a1270 */
[----:B---3--:R-:W-:Y:S01]  /*bd40*/  PRMT R13, R8, 0x7632, R13 ;  /* 0x00007632080d7816 */ /* 0x008fe2000000000d */
[C---:B------:R-:W-:Y:S01]  /*bd50*/  IMAD.WIDE R26, R12.reuse, 0x2, R24 ;  /* 0x000000020c1a7825 */ /* 0x040fe200078e0218 */
[----:B------:R0:W-:Y:S03]  /*bd60*/  @P1 STG.E.U16 desc[UR10][R14.64], R8 ;  /* 0x000000080e001986 */ /* 0x0001e6000c10150a */
[----:B------:R-:W-:Y:S01]  /*bd70*/  VIADD R12, R12, UR6 ;  /* 0x000000060c0c7c36 */ /* 0x000fe20008000000 */
[----:B------:R-:W-:Y:S01]  /*bd80*/  ISETP.LT.AND P1, PT, R11, UR8, !P2 ;  /* 0x000000080b007c0c */ /* 0x000fe2000d721270 */
[----:B------:R3:W-:Y:S01]  /*bd90*/  @P6 STG.E.U16 desc[UR10][R26.64], R13 ;  /* 0x0000000d1a006986 */ /* 0x0007e2000c10150a */
[----:B------:R-:W-:Y:S02]  /*bda0*/  ISETP.LT.AND P2, PT, R23, UR8, !P2 ;  /* 0x0000000817007c0c */ /* 0x000fe4000d741270 */
[----:B------:R-:W-:Y:S01]  /*bdb0*/  PRMT R0, R20, 0x7632, R0 ;  /* 0x0000763214007816 */ /* 0x000fe20000000000 */
[----:B0-----:R-:W-:-:S04]  /*bdc0*/  IMAD.WIDE R14, R12, 0x2, R2 ;  /* 0x000000020c0e7825 */ /* 0x001fc800078e0202 */
[----:B------:R-:W-:Y:S02]  /*bdd0*/  VIADD R8, R10, 0xc ;  /* 0x0000000c0a087836 */ /* 0x000fe40000000000 */
[----:B---3--:R-:W-:Y:S01]  /*bde0*/  IMAD.WIDE R26, R12, 0x2, R4 ;  /* 0x000000020c1a7825 */ /* 0x008fe200078e0204 */
[----:B------:R0:W-:Y:S02]  /*bdf0*/  @P4 STG.E.U16 desc[UR10][R14.64], R20 ;  /* 0x000000140e004986 */ /* 0x0001e4000c10150a */
[----:B------:R-:W-:Y:S02]  /*be00*/  ISETP.GE.AND P6, PT, R8, UR9, PT ;  /* 0x0000000908007c0c */ /* 0x000fe4000bfc6270 */
[----:B------:R3:W-:Y:S01]  /*be10*/  @P5 STG.E.U16 desc[UR10][R26.64], R0 ;  /* 0x000000001a005986 */ /* 0x0007e2000c10150a */
[----:B-1----:R-:W-:Y:S01]  /*be20*/  PRMT R8, R16, 0x7632, R8 ;  /* 0x0000763210087816 */ /* 0x002fe20000000008 */
[C---:B0-----:R-:W-:Y:S02]  /*be30*/  IMAD.WIDE R14, R12.reuse, 0x2, R6 ;  /* 0x000000020c0e7825 */ /* 0x041fe400078e0206 */
[----:B------:R-:W4:Y:S02]  /*be40*/  LDL.LU R20, [R1+0x48] ;  /* 0x0000480001147983 */ /* 0x000f240000300800 */
[----:B---3--:R-:W-:-:S02]  /*be50*/  VIADD R0, R12, UR6 ;  /* 0x000000060c007c36 */ /* 0x008fc40008000000 */
[----:B------:R-:W-:Y:S01]  /*be60*/  IMAD.WIDE R12, R12, 0x2, R24 ;  /* 0x000000020c0c7825 */ /* 0x000fe200078e0218 */
[----:B------:R0:W-:Y:S01]  /*be70*/  @P1 STG.E.U16 desc[UR10][R14.64], R16 ;  /* 0x000000100e001986 */ /* 0x0001e2000c10150a */
[----:B------:R-:W-:-:S03]  /*be80*/  ISETP.LT.AND P5, PT, R22, UR8, !P3 ;  /* 0x0000000816007c0c */ /* 0x000fc6000dfa1270 */
[----:B------:R1:W-:Y:S01]  /*be90*/  @P2 STG.E.U16 desc[UR10][R12.64], R8 ;  /* 0x000000080c002986 */ /* 0x0003e2000c10150a */
[----:B------:R-:W-:Y:S01]  /*bea0*/  ISETP.LT.AND P2, PT, R11, UR8, !P3 ;  /* 0x000000080b007c0c */ /* 0x000fe2000df41270 */
[----:B0-----:R-:W-:Y:S02]  /*beb0*/  VIADD R16, R10, 0xd ;  /* 0x0000000d0a107836 */ /* 0x001fe40000000000 */
[----:B------:R-:W-:-:S03]  /*bec0*/  IMAD.WIDE R14, R0, 0x2, R2 ;  /* 0x00000002000e7825 */ /* 0x000fc600078e0202 */
[----:B------:R-:W-:Y:S01]  /*bed0*/  ISETP.GE.AND P1, PT, R16, UR9, PT ;  /* 0x0000000910007c0c */ /* 0x000fe2000bf26270 */
[----:B-1----:R-:W-:-:S04]  /*bee0*/  IMAD.WIDE R12, R0, 0x2, R4 ;  /* 0x00000002000c7825 */ /* 0x002fc800078e0204 */
[----:B------:R-:W-:Y:S01]  /*bef0*/  IMAD.WIDE R26, R0, 0x2, R24 ;  /* 0x00000002001a7825 */ /* 0x000fe200078e0218 */
[----:B--2---:R-:W-:Y:S02]  /*bf00*/  PRMT R8, R9, 0x7632, R8 ;  /* 0x0000763209087816 */ /* 0x004fe40000000008 */
[----:B----4-:R-:W-:Y:S02]  /*bf10*/  ISETP.LT.AND P4, PT, R29, UR8, !P3 ;  /* 0x000000081d007c0c */ /* 0x010fe4000df81270 */
[----:B------:R-:W-:Y:S02]  /*bf20*/  ISETP.LT.AND P3, PT, R23, UR8, !P3 ;  /* 0x0000000817007c0c */ /* 0x000fe4000df61270 */
[----:B------:R-:W-:-:S09]  /*bf30*/  PRMT R16, R28, 0x7632, R16 ;  /* 0x000076321c107816 */ /* 0x000fd20000000010 */
[----:B------:R0:W-:Y:S04]  /*bf40*/  @P4 STG.E.U16 desc[UR10][R14.64], R28 ;  /* 0x0000001c0e004986 */ /* 0x0001e8000c10150a */
[----:B------:R-:W-:Y:S01]  /*bf50*/  @P5 STG.E.U16 desc[UR10][R12.64], R16 ;  /* 0x000000100c005986 */ /* 0x000fe2000c10150a */
[----:B------:R-:W-:-:S03]  /*bf60*/  ISETP.LT.AND P5, PT, R22, UR8, !P0 ;  /* 0x0000000816007c0c */ /* 0x000fc6000c7a1270 */
[----:B------:R-:W2:Y:S01]  /*bf70*/  LDL.LU R22, [R1+0x720] ;  /* 0x0007200001167983 */ /* 0x000ea20000300800 */
[----:B0-----:R-:W-:-:S05]  /*bf80*/  IMAD.WIDE R14, R0, 0x2, R6 ;  /* 0x00000002000e7825 */ /* 0x001fca00078e0206 */
[----:B------:R0:W-:Y:S04]  /*bf90*/  @P2 STG.E.U16 desc[UR10][R14.64], R9 ;  /* 0x000000090e002986 */ /* 0x0001e8000c10150a */
[----:B------:R1:W-:Y:S01]  /*bfa0*/  @P3 STG.E.U16 desc[UR10][R26.64], R8 ;  /* 0x000000081a003986 */ /* 0x0003e2000c10150a */
[----:B0-----:R-:W-:-:S03]  /*bfb0*/  VIADD R15, R10, 0xe ;  /* 0x0000000e0a0f7836 */ /* 0x001fc60000000000 */
[----:B-1----:R-:W3:Y:S02]  /*bfc0*/  LDL.LU R26, [R1+0x708] ;  /* 0x00070800011a7983 */ /* 0x002ee40000300800 */
[----:B------:R-:W-:Y:S01]  /*bfd0*/  ISETP.GE.AND P3, PT, R15, UR9, PT ;  /* 0x000000090f007c0c */ /* 0x000fe2000bf66270 */
[----:B------:R-:W-:Y:S02]  /*bfe0*/  VIADD R15, R10, 0xf ;  /* 0x0000000f0a0f7836 */ /* 0x000fe40000000000 */
[----:B------:R-:W4:Y:S04]  /*bff0*/  LDL.LU R10, [R1+0x71c] ;  /* 0x00071c00010a7983 */ /* 0x000f280000300800 */
[----:B------:R-:W4:Y:S01]  /*c000*/  LDL.LU R28, [R1+0x4c] ;  /* 0x00004c00011c7983 */ /* 0x000f220000300800 */
[----:B------:R-:W-:Y:S01]  /*c010*/  ISETP.LT.AND P4, PT, R29, UR8, !P0 ;  /* 0x000000081d007c0c */ /* 0x000fe2000c781270 */
[----:B------:R-:W-:Y:S01]  /*c020*/  VIADD R0, R0, UR6 ;  /* 0x0000000600007c36 */ /* 0x000fe20008000000 */
[----:B------:R-:W-:-:S03]  /*c030*/  ISETP.LT.AND P2, PT, R11, UR8, !P0 ;  /* 0x000000080b007c0c */ /* 0x000fc6000c741270 */
[C---:B------:R-:W-:Y:S01]  /*c040*/  IMAD.WIDE R8, R0.reuse, 0x2, R2 ;  /* 0x0000000200087825 */ /* 0x040fe200078e0202 */
[----:B------:R-:W-:Y:S02]  /*c050*/  PRMT R14, R21, 0x7632, R14 ;  /* 0x00007632150e7816 */ /* 0x000fe4000000000e */
[----:B------:R-:W-:Y:S01]  /*c060*/  ISETP.LT.AND P0, PT, R23, UR8, !P0 ;  /* 0x0000000817007c0c */ /* 0x000fe2000c701270 */
[----:B------:R-:W-:-:S04]  /*c070*/  IMAD.WIDE R12, R0, 0x2, R4 ;  /* 0x00000002000c7825 */ /* 0x000fc800078e0204 */
[----:B------:R0:W-:Y:S01]  /*c080*/  @P4 STG.E.U16 desc[UR10][R8.64], R21 ;  /* 0x0000001508004986 */ /* 0x0001e2000c10150a */
[----:B------:R-:W-:-:S03]  /*c090*/  ISETP.LT.AND P4, PT, R29, UR8, !P6 ;  /* 0x000000081d007c0c */ /* 0x000fc6000f781270 */
[----:B------:R1:W-:Y:S01]  /*c0a0*/  @P5 STG.E.U16 desc[UR10][R12.64], R14 ;  /* 0x0000000e0c005986 */ /* 0x0003e2000c10150a */
[----:B------:R-:W-:Y:S01]  /*c0b0*/  ISETP.LT.AND P5, PT, R11, UR8, !P6 ;  /* 0x000000080b007c0c */ /* 0x000fe2000f7a1270 */
[----:B0-----:R-:W-:-:S04]  /*c0c0*/  IMAD.WIDE R8, R0, 0x2, R6 ;  /* 0x0000000200087825 */ /* 0x001fc800078e0206 */
[C---:B-1----:R-:W-:Y:S01]  /*c0d0*/  VIADD R14, R0.reuse, UR6 ;  /* 0x00000006000e7c36 */ /* 0x042fe20008000000 */
[----:B------:R0:W-:Y:S01]  /*c0e0*/  @P2 STG.E.U16 desc[UR10][R8.64], R17 ;  /* 0x0000001108002986 */ /* 0x0001e2000c10150a */
[----:B------:R-:W-:Y:S01]  /*c0f0*/  IMAD.WIDE R12, R0, 0x2, R24 ;  /* 0x00000002000c7825 */ /* 0x000fe200078e0218 */
[----:B------:R-:W-:-:S05]  /*c100*/  PRMT R0, R17, 0x7632, R0 ;  /* 0x0000763211007816 */ /* 0x000fca0000000000 */
[----:B------:R1:W-:Y:S01]  /*c110*/  @P0 STG.E.U16 desc[UR10][R12.64], R0 ;  /* 0x000000000c000986 */ /* 0x0003e2000c10150a */
[----:B0-----:R-:W-:Y:S01]  /*c120*/  IMAD.WIDE R8, R14, 0x2, R2 ;  /* 0x000000020e087825 */ /* 0x001fe200078e0202 */
[----:B------:R-:W-:-:S04]  /*c130*/  ISETP.GE.AND P0, PT, R15, UR9, PT ;  /* 0x000000090f007c0c */ /* 0x000fc8000bf06270 */
[----:B------:R0:W-:Y:S01]  /*c140*/  @P4 STG.E.U16 desc[UR10][R8.64], R20 ;  /* 0x0000001408004986 */ /* 0x0001e2000c10150a */
[----:B------:R-:W-:Y:S01]  /*c150*/  ISETP.LT.AND P4, PT, R29, UR8, !P1 ;  /* 0x000000081d007c0c */ /* 0x000fe2000cf81270 */
[----:B-1----:R-:W-:Y:S01]  /*c160*/  IMAD.WIDE R12, R14, 0x2, R6 ;  /* 0x000000020e0c7825 */ /* 0x002fe200078e0206 */
[----:B------:R-:W-:-:S03]  /*c170*/  PRMT R15, R20, 0x7632, R15 ;  /* 0x00007632140f7816 */ /* 0x000fc6000000000f */
[C---:B------:R-:W-:Y:S02]  /*c180*/  VIADD R27, R14.reuse, UR6 ;  /* 0x000000060e1b7c36 */ /* 0x040fe40008000000 */
[----:B------:R-:W-:-:S04]  /*c190*/  IMAD.WIDE R16, R14, 0x2, R24 ;  /* 0x000000020e107825 */ /* 0x000fc800078e0218 */
[----:B0-----:R-:W-:Y:S01]  /*c1a0*/  IMAD.WIDE R8, R14, 0x2, R4 ;  /* 0x000000020e087825 */ /* 0x001fe200078e0204 */
[----:B--2---:R-:W-:Y:S02]  /*c1b0*/  PRMT R0, R22, 0x7632, R0 ;  /* 0x0000763216007816 */ /* 0x004fe40000000000 */
[----:B---3--:R-:W-:Y:S02]  /*c1c0*/  ISETP.LT.AND P2, PT, R26, UR8, !P6 ;  /* 0x000000081a007c0c */ /* 0x008fe4000f741270 */
[----:B------:R-:W-:Y:S02]  /*c1d0*/  ISETP.LT.AND P6, PT, R23, UR8, !P6 ;  /* 0x0000000817007c0c */ /* 0x000fe4000f7c1270 */
[----:B----4-:R-:W-:-:S09]  /*c1e0*/  PRMT R21, R10, 0x7632, R21 ;  /* 0x000076320a157816 */ /* 0x010fd20000000015 */
[----:B------:R0:W-:Y:S01]  /*c1f0*/  @P2 STG.E.U16 desc[UR10][R8.64], R15 ;  /* 0x0000000f08002986 */ /* 0x0001e2000c10150a */
[----:B------:R-:W-:-:S03]  /*c200*/  ISETP.LT.AND P2, PT, R26, UR8, !P1 ;  /* 0x000000081a007c0c */ /* 0x000fc6000cf41270 */
[----:B------:R-:W-:Y:S01]  /*c210*/  @P5 STG.E.U16 desc[UR10][R12.64], R10 ;  /* 0x0000000a0c005986 */ /* 0x000fe2000c10150a */
[----:B------:R-:W-:Y:S02]  /*c220*/  ISETP.LT.AND P5, PT, R11, UR8, !P1 ;  /* 0x000000080b007c0c */ /* 0x000fe4000cfa1270 */
[----:B------:R-:W-:Y:S01]  /*c230*/  ISETP.LT.AND P1, PT, R23, UR8, !P1 ;  /* 0x0000000817007c0c */ /* 0x000fe2000cf21270 */
[----:B------:R1:W-:Y:S01]  /*c240*/  @P6 STG.E.U16 desc[UR10][R16.64], R21 ;  /* 0x0000001510006986 */ /* 0x0003e2000c10150a */
[----:B------:R-:W-:Y:S01]  /*c250*/  ISETP.LT.AND P6, PT, R29, UR8, !P3 ;  /* 0x000000081d007c0c */ /* 0x000fe2000dfc1270 */
[----:B0-----:R-:W-:-:S05]  /*c260*/  IMAD.WIDE R14, R27, 0x2, R2 ;  /* 0x000000021b0e7825 */ /* 0x001fca00078e0202 */
[----:B------:R-:W-:Y:S01]  /*c270*/  @P4 STG.E.U16 desc[UR10][R14.64], R22 ;  /* 0x000000160e004986 */ /* 0x000fe2000c10150a */
[----:B------:R-:W-:Y:S01]  /*c280*/  ISETP.LT.AND P4, PT, R29, UR8, !P0 ;  /* 0x000000081d007c0c */ /* 0x000fe2000c781270 */
[C---:B------:R-:W-:Y:S02]  /*c290*/  VIADD R29, R27.reuse, UR6 ;  /* 0x000000061b1d7c36 */ /* 0x040fe40008000000 */
[----:B-1----:R-:W-:Y:S01]  /*c2a0*/  IMAD.WIDE R20, R27, 0x2, R4 ;  /* 0x000000021b147825 */ /* 0x002fe200078e0204 */
[----:B------:R-:W-:-:S03]  /*c2b0*/  PRMT R10, R18, 0x7632, R10 ;  /* 0x00007632120a7816 */ /* 0x000fc6000000000a */
[C---:B------:R-:W-:Y:S01]  /*c2c0*/  IMAD.WIDE R8, R27.reuse, 0x2, R6 ;  /* 0x000000021b087825 */ /* 0x040fe200078e0206 */
[----:B------:R0:W-:Y:S03]  /*c2d0*/  @P2 STG.E.U16 desc[UR10][R20.64], R0 ;  /* 0x0000000014002986 */ /* 0x0001e6000c10150a */
[----:B------:R-:W-:Y:S01]  /*c2e0*/  IMAD.WIDE R12, R27, 0x2, R24 ;  /* 0x000000021b0c7825 */ /* 0x000fe200078e0218 */
[----:B------:R1:W-:Y:S03]  /*c2f0*/  @P5 STG.E.U16 desc[UR10][R8.64], R18 ;  /* 0x0000001208005986 */ /* 0x0003e6000c10150a */
[----:B------:R-:W-:Y:S01]  /*c300*/  IMAD.WIDE R16, R29, 0x2, R2 ;  /* 0x000000021d107825 */ /* 0x000fe200078e0202 */
[----:B------:R2:W-:Y:S01]  /*c310*/  @P1 STG.E.U16 desc[UR10][R12.64], R10 ;  /* 0x0000000a0c001986 */ /* 0x0005e2000c10150a */
[----:B------:R-:W-:-:S03]  /*c320*/  ISETP.LT.AND P1, PT, R11, UR8, !P0 ;  /* 0x000000080b007c0c */ /* 0x000fc6000c721270 */
[----:B------:R3:W-:Y:S01]  /*c330*/  @P6 STG.E.U16 desc[UR10][R16.64], R28 ;  /* 0x0000001c10006986 */ /* 0x0007e2000c10150a */
[----:B------:R-:W-:Y:S02]  /*c340*/  ISETP.LT.AND P6, PT, R11, UR8, !P3 ;  /* 0x000000080b007c0c */ /* 0x000fe4000dfc1270 */
[C---:B------:R-:W-:Y:S01]  /*c350*/  ISETP.LT.AND P2, PT, R26.reuse, UR8, !P3 ;  /* 0x000000081a007c0c */ /* 0x040fe2000df41270 */
[----:B------:R-:W2:Y:S01]  /*c360*/  LDL.LU R11, [R1+0x718] ;  /* 0x00071800010b7983 */ /* 0x000ea20000300800 */
[----:B------:R-:W-:Y:S02]  /*c370*/  ISETP.LT.AND P5, PT, R26, UR8, !P0 ;  /* 0x000000081a007c0c */ /* 0x000fe4000c7a1270 */
[C---:B------:R-:W-:Y:S02]  /*c380*/  ISETP.LT.AND P3, PT, R23.reuse, UR8, !P3 ;  /* 0x0000000817007c0c */ /* 0x040fe4000df61270 */
[----:B------:R-:W-:Y:S02]  /*c390*/  ISETP.LT.AND P0, PT, R23, UR8, !P0 ;  /* 0x0000000817007c0c */ /* 0x000fe4000c701270 */
[----:B------:R-:W4:Y:S01]  /*c3a0*/  LDL.LU R23, [R1+0x714] ;  /* 0x0007140001177983 */ /* 0x000f220000300800 */
[C---:B------:R-:W-:Y:S01]  /*c3b0*/  VIADD R27, R29.reuse, UR6 ;  /* 0x000000061d1b7c36 */ /* 0x040fe20008000000 */
[----:B0-----:R-:W-:Y:S01]  /*c3c0*/  PRMT R0, R28, 0x7632, R0 ;  /* 0x000076321c007816 */ /* 0x001fe20000000000 */
[----:B-1----:R-:W-:-:S04]  /*c3d0*/  IMAD.WIDE R8, R29, 0x2, R4 ;  /* 0x000000021d087825 */ /* 0x002fc800078e0204 */
[C---:B------:R-:W-:Y:S01]  /*c3e0*/  IMAD.WIDE R14, R29.reuse, 0x2, R6 ;  /* 0x000000021d0e7825 */ /* 0x040fe200078e0206 */
[----:B------:R3:W-:Y:S03]  /*c3f0*/  @P2 STG.E.U16 desc[UR10][R8.64], R0 ;  /* 0x0000000008002986 */ /* 0x0007e6000c10150a */
[----:B------:R-:W-:-:S04]  /*c400*/  IMAD.WIDE R20, R29, 0x2, R24 ;  /* 0x000000021d147825 */ /* 0x000fc800078e0218 */
[----:B------:R-:W-:-:S04]  /*c410*/  IMAD.WIDE R2, R27, 0x2, R2 ;  /* 0x000000021b027825 */ /* 0x000fc800078e0202 */
[----:B------:R-:W-:-:S04]  /*c420*/  IMAD.WIDE R4, R27, 0x2, R4 ;  /* 0x000000021b047825 */ /* 0x000fc800078e0204 */
[----:B------:R-:W-:-:S04]  /*c430*/  IMAD.WIDE R6, R27, 0x2, R6 ;  /* 0x000000021b067825 */ /* 0x000fc800078e0206 */
[----:B------:R-:W-:Y:S01]  /*c440*/  IMAD.WIDE R24, R27, 0x2, R24 ;  /* 0x000000021b187825 */ /* 0x000fe200078e0218 */
[----:B--2---:R-:W-:Y:S01]  /*c450*/  PRMT R10, R11, 0x7632, R10 ;  /* 0x000076320b0a7816 */ /* 0x004fe2000000000a */
[----:B------:R3:W-:Y:S01]  /*c460*/  @P6 STG.E.U16 desc[UR10][R14.64], R11 ;  /* 0x0000000b0e006986 */ /* 0x0007e2000c10150a */
[----:B----4-:R-:W-:-:S03]  /*c470*/  PRMT R12, R23, 0x7632, R12 ;  /* 0x00007632170c7816 */ /* 0x010fc6000000000c */
[----:B------:R3:W-:Y:S04]  /*c480*/  @P3 STG.E.U16 desc[UR10][R20.64], R10 ;  /* 0x0000000a14003986 */ /* 0x0007e8000c10150a */
[----:B------:R3:W-:Y:S04]  /*c490*/  @P4 STG.E.U16 desc[UR10][R2.64], R23 ;  /* 0x0000001702004986 */ /* 0x0007e8000c10150a */
[----:B------:R3:W-:Y:S04]  /*c4a0*/  @P5 STG.E.U16 desc[UR10][R4.64], R12 ;  /* 0x0000000c04005986 */ /* 0x0007e8000c10150a */
[----:B------:R3:W-:Y:S01]  /*c4b0*/  @P1 STG.E.U16 desc[UR10][R6.64], R19 ;  /* 0x0000001306001986 */ /* 0x0007e2000c10150a */
[----:B------:R-:W-:Y:S05]  /*c4c0*/  @!P0 EXIT ;  /* 0x000000000000894d */ /* 0x000fea0003800000 */
[----:B---3--:R-:W-:-:S05]  /*c4d0*/  PRMT R12, R19, 0x7632, R12 ;  /* 0x00007632130c7816 */ /* 0x008fca000000000c */
[----:B------:R-:W-:Y:S01]  /*c4e0*/  STG.E.U16 desc[UR10][R24.64], R12 ;  /* 0x0000000c18007986 */ /* 0x000fe2000c10150a */
[----:B------:R-:W-:Y:S05]  /*c4f0*/  EXIT ;  /* 0x000000000000794d */ /* 0x000fea0003800000 */
.L_x_2:
[----:B------:R-:W-:-:S00]  /*c500*/  BRA `(.L_x_2) ;  /* 0xfffffffc00fc7947 */ /* 0x000fc0000383ffff */
[----:B------:R-:W-:-:S00]  /*c510*/  NOP ;  /* 0x0000000000007918 */ /* 0x000fc00000000000 */
        /* <DEDUP_REMOVED lines=14> */
.L_x_3:


//--------------------- .nv.shared.matmul_kernel  --------------------------
	.section	.nv.shared.matmul_kernel,"aw",@nobits
	.sectionflags	@""
	.align	16
	.zero		1024


//--------------------- .nv.shared.reserved.0     --------------------------
	.section	.nv.shared.reserved.0,"aw",@nobits
	.weak		__nv_reservedSMEM_offset_0_alias
	.size		__nv_reservedSMEM_offset_0_alias, 0, 0
	.other		__nv_reservedSMEM_offset_0_alias,@"STO_CUDA_RESERVED_SHARED STV_DEFAULT"
__nv_reservedSMEM_offset_0_alias:
	.zero		0


//--------------------- .nv.constant0.matmul_kernel --------------------------
	.section	.nv.constant0.matmul_kernel,"a",@progbits
	.sectionflags	@""
	.align	4
.nv.constant0.matmul_kernel:
	.zero		608


//--------------------- SYMBOLS --------------------------

	.type		.nv.reservedSmem.offset0,@object
	.size		.nv.reservedSmem.offset0,0x4
